//
// Generated by NVIDIA NVVM Compiler
//
// Compiler Build ID: CL-36424714
// Cuda compilation tools, release 13.0, V13.0.88
// Based on NVVM 20.0.0
//

.version 9.0
.target sm_100
.address_size 64

	// .globl	_Z10kernel_sumPfS_S_S_ii
// _ZZ25kernel_convolucion_AoS_MCPfS_iiE12kernel_local has been demoted

.visible .entry _Z10kernel_sumPfS_S_S_ii(
	.param .u64 .ptr .align 1 _Z10kernel_sumPfS_S_S_ii_param_0,
	.param .u64 .ptr .align 1 _Z10kernel_sumPfS_S_S_ii_param_1,
	.param .u64 .ptr .align 1 _Z10kernel_sumPfS_S_S_ii_param_2,
	.param .u64 .ptr .align 1 _Z10kernel_sumPfS_S_S_ii_param_3,
	.param .u32 _Z10kernel_sumPfS_S_S_ii_param_4,
	.param .u32 _Z10kernel_sumPfS_S_S_ii_param_5
)
{
	.reg .pred 	%p<2>;
	.reg .b32 	%r<8>;
	.reg .b32 	%f<7>;
	.reg .b64 	%rd<14>;

	ld.param.u64 	%rd1, [_Z10kernel_sumPfS_S_S_ii_param_0];
	ld.param.u64 	%rd2, [_Z10kernel_sumPfS_S_S_ii_param_1];
	ld.param.u64 	%rd3, [_Z10kernel_sumPfS_S_S_ii_param_2];
	ld.param.u64 	%rd4, [_Z10kernel_sumPfS_S_S_ii_param_3];
	ld.param.u32 	%r2, [_Z10kernel_sumPfS_S_S_ii_param_4];
	ld.param.u32 	%r3, [_Z10kernel_sumPfS_S_S_ii_param_5];
	mov.u32 	%r4, %tid.x;
	mov.u32 	%r5, %ntid.x;
	mov.u32 	%r6, %ctaid.x;
	mad.lo.s32 	%r1, %r5, %r6, %r4;
	mul.lo.s32 	%r7, %r3, %r2;
	setp.ge.s32 	%p1, %r1, %r7;
	@%p1 bra 	$L__BB0_2;
	cvta.to.global.u64 	%rd5, %rd1;
	cvta.to.global.u64 	%rd6, %rd2;
	cvta.to.global.u64 	%rd7, %rd3;
	cvta.to.global.u64 	%rd8, %rd4;
	mul.wide.s32 	%rd9, %r1, 4;
	add.s64 	%rd10, %rd5, %rd9;
	ld.global.f32 	%f1, [%rd10];
	add.s64 	%rd11, %rd6, %rd9;
	ld.global.f32 	%f2, [%rd11];
	add.f32 	%f3, %f1, %f2;
	add.s64 	%rd12, %rd7, %rd9;
	ld.global.f32 	%f4, [%rd12];
	add.f32 	%f5, %f3, %f4;
	div.rn.f32 	%f6, %f5, 0f40400000;
	add.s64 	%rd13, %rd8, %rd9;
	st.global.f32 	[%rd13], %f6;
$L__BB0_2:
	ret;

}
	// .globl	_Z11kernel_reluPfii
.visible .entry _Z11kernel_reluPfii(
	.param .u64 .ptr .align 1 _Z11kernel_reluPfii_param_0,
	.param .u32 _Z11kernel_reluPfii_param_1,
	.param .u32 _Z11kernel_reluPfii_param_2
)
{
	.reg .pred 	%p<4>;
	.reg .b32 	%r<10>;
	.reg .b32 	%f<2>;
	.reg .b64 	%rd<5>;

	ld.param.u64 	%rd2, [_Z11kernel_reluPfii_param_0];
	ld.param.u32 	%r2, [_Z11kernel_reluPfii_param_1];
	ld.param.u32 	%r3, [_Z11kernel_reluPfii_param_2];
	mov.u32 	%r4, %tid.x;
	mov.u32 	%r5, %ntid.x;
	mov.u32 	%r6, %ctaid.x;
	mad.lo.s32 	%r1, %r5, %r6, %r4;
	mul.lo.s32 	%r7, %r3, %r2;
	setp.ge.s32 	%p1, %r1, %r7;
	@%p1 bra 	$L__BB1_5;
	cvta.to.global.u64 	%rd3, %rd2;
	mul.wide.s32 	%rd4, %r1, 4;
	add.s64 	%rd1, %rd3, %rd4;
	ld.global.f32 	%f1, [%rd1];
	setp.geu.f32 	%p2, %f1, 0f00000000;
	@%p2 bra 	$L__BB1_3;
	mov.b32 	%r9, 0;
	st.global.u32 	[%rd1], %r9;
	bra.uni 	$L__BB1_5;
$L__BB1_3:
	setp.leu.f32 	%p3, %f1, 0f3F800000;
	@%p3 bra 	$L__BB1_5;
	mov.b32 	%r8, 1065353216;
	st.global.u32 	[%rd1], %r8;
$L__BB1_5:
	ret;

}
	// .globl	_Z17kernel_poolingAoSPfS_iii
.visible .entry _Z17kernel_poolingAoSPfS_iii(
	.param .u64 .ptr .align 1 _Z17kernel_poolingAoSPfS_iii_param_0,
	.param .u64 .ptr .align 1 _Z17kernel_poolingAoSPfS_iii_param_1,
	.param .u32 _Z17kernel_poolingAoSPfS_iii_param_2,
	.param .u32 _Z17kernel_poolingAoSPfS_iii_param_3,
	.param .u32 _Z17kernel_poolingAoSPfS_iii_param_4
)
{
	.reg .pred 	%p<8>;
	.reg .b32 	%r<23>;
	.reg .b32 	%f<9>;
	.reg .b64 	%rd<11>;

	ld.param.u64 	%rd1, [_Z17kernel_poolingAoSPfS_iii_param_0];
	ld.param.u64 	%rd2, [_Z17kernel_poolingAoSPfS_iii_param_1];
	ld.param.u32 	%r5, [_Z17kernel_poolingAoSPfS_iii_param_2];
	ld.param.u32 	%r6, [_Z17kernel_poolingAoSPfS_iii_param_3];
	ld.param.u32 	%r7, [_Z17kernel_poolingAoSPfS_iii_param_4];
	mov.u32 	%r8, %tid.x;
	mov.u32 	%r9, %ntid.x;
	mov.u32 	%r10, %ctaid.x;
	mad.lo.s32 	%r1, %r9, %r10, %r8;
	mul.lo.s32 	%r11, %r6, %r5;
	setp.ge.s32 	%p1, %r1, %r11;
	@%p1 bra 	$L__BB2_4;
	rem.s32 	%r2, %r1, %r6;
	setp.ne.s32 	%p2, %r7, 0;
	add.s32 	%r13, %r7, -2;
	setp.ne.s32 	%p3, %r2, %r13;
	mov.b32 	%r22, 0;
	or.pred  	%p4, %p2, %p3;
	@%p4 bra 	$L__BB2_3;
	rem.s32 	%r22, %r1, %r5;
$L__BB2_3:
	div.s32 	%r14, %r1, %r6;
	cvta.to.global.u64 	%rd3, %rd1;
	shl.b32 	%r15, %r2, 1;
	mul.lo.s32 	%r16, %r7, %r14;
	shl.b32 	%r17, %r16, 1;
	add.s32 	%r18, %r15, %r17;
	mul.wide.s32 	%rd4, %r18, 4;
	add.s64 	%rd5, %rd3, %rd4;
	ld.global.f32 	%f1, [%rd5];
	ld.global.f32 	%f2, [%rd5+4];
	add.s32 	%r19, %r16, %r7;
	add.s32 	%r20, %r15, %r19;
	mul.wide.s32 	%rd6, %r20, 4;
	add.s64 	%rd7, %rd3, %rd6;
	ld.global.f32 	%f3, [%rd7];
	ld.global.f32 	%f4, [%rd7+4];
	max.f32 	%f5, %f1, 0f00000000;
	setp.gt.f32 	%p5, %f2, %f5;
	selp.f32 	%f6, %f2, %f5, %p5;
	setp.gt.f32 	%p6, %f3, %f6;
	selp.f32 	%f7, %f3, %f6, %p6;
	setp.gt.f32 	%p7, %f4, %f7;
	selp.f32 	%f8, %f4, %f7, %p7;
	sub.s32 	%r21, %r1, %r22;
	cvta.to.global.u64 	%rd8, %rd2;
	mul.wide.s32 	%rd9, %r21, 4;
	add.s64 	%rd10, %rd8, %rd9;
	st.global.f32 	[%rd10], %f8;
$L__BB2_4:
	ret;

}
	// .globl	_Z21kernel_convolucionAoSPfS_S_ii
.visible .entry _Z21kernel_convolucionAoSPfS_S_ii(
	.param .u64 .ptr .align 1 _Z21kernel_convolucionAoSPfS_S_ii_param_0,
	.param .u64 .ptr .align 1 _Z21kernel_convolucionAoSPfS_S_ii_param_1,
	.param .u64 .ptr .align 1 _Z21kernel_convolucionAoSPfS_S_ii_param_2,
	.param .u32 _Z21kernel_convolucionAoSPfS_S_ii_param_3,
	.param .u32 _Z21kernel_convolucionAoSPfS_S_ii_param_4
)
{
	.reg .pred 	%p<2>;
	.reg .b32 	%r<14>;
	.reg .b32 	%f<28>;
	.reg .b64 	%rd<14>;

	ld.param.u64 	%rd1, [_Z21kernel_convolucionAoSPfS_S_ii_param_0];
	ld.param.u64 	%rd2, [_Z21kernel_convolucionAoSPfS_S_ii_param_1];
	ld.param.u64 	%rd3, [_Z21kernel_convolucionAoSPfS_S_ii_param_2];
	ld.param.u32 	%r3, [_Z21kernel_convolucionAoSPfS_S_ii_param_3];
	ld.param.u32 	%r2, [_Z21kernel_convolucionAoSPfS_S_ii_param_4];
	mov.u32 	%r4, %tid.x;
	mov.u32 	%r5, %ntid.x;
	mov.u32 	%r6, %ctaid.x;
	mad.lo.s32 	%r1, %r5, %r6, %r4;
	mul.lo.s32 	%r7, %r2, %r3;
	setp.ge.s32 	%p1, %r1, %r7;
	@%p1 bra 	$L__BB3_2;
	cvta.to.global.u64 	%rd4, %rd2;
	cvta.to.global.u64 	%rd5, %rd1;
	cvta.to.global.u64 	%rd6, %rd3;
	div.s32 	%r8, %r1, %r2;
	mul.lo.s32 	%r9, %r8, %r2;
	sub.s32 	%r10, %r1, %r9;
	shl.b32 	%r11, %r2, 2;
	shl.b32 	%r12, %r10, 1;
	mad.lo.s32 	%r13, %r11, %r8, %r12;
	mul.wide.s32 	%rd7, %r13, 4;
	add.s64 	%rd8, %rd5, %rd7;
	ld.global.f32 	%f1, [%rd8];
	ld.global.f32 	%f2, [%rd6];
	fma.rn.f32 	%f3, %f1, %f2, 0f00000000;
	mul.wide.s32 	%rd9, %r11, 4;
	add.s64 	%rd10, %rd8, %rd9;
	ld.global.f32 	%f4, [%rd10];
	ld.global.f32 	%f5, [%rd6+12];
	fma.rn.f32 	%f6, %f4, %f5, %f3;
	add.s64 	%rd11, %rd10, %rd9;
	ld.global.f32 	%f7, [%rd11];
	ld.global.f32 	%f8, [%rd6+24];
	fma.rn.f32 	%f9, %f7, %f8, %f6;
	ld.global.f32 	%f10, [%rd8+8];
	ld.global.f32 	%f11, [%rd6+4];
	fma.rn.f32 	%f12, %f10, %f11, %f9;
	ld.global.f32 	%f13, [%rd10+8];
	ld.global.f32 	%f14, [%rd6+16];
	fma.rn.f32 	%f15, %f13, %f14, %f12;
	ld.global.f32 	%f16, [%rd11+8];
	ld.global.f32 	%f17, [%rd6+28];
	fma.rn.f32 	%f18, %f16, %f17, %f15;
	ld.global.f32 	%f19, [%rd8+16];
	ld.global.f32 	%f20, [%rd6+8];
	fma.rn.f32 	%f21, %f19, %f20, %f18;
	ld.global.f32 	%f22, [%rd10+16];
	ld.global.f32 	%f23, [%rd6+20];
	fma.rn.f32 	%f24, %f22, %f23, %f21;
	ld.global.f32 	%f25, [%rd11+16];
	ld.global.f32 	%f26, [%rd6+32];
	fma.rn.f32 	%f27, %f25, %f26, %f24;
	mul.wide.s32 	%rd12, %r1, 4;
	add.s64 	%rd13, %rd4, %rd12;
	st.global.f32 	[%rd13], %f27;
$L__BB3_2:
	ret;

}
	// .globl	_Z25kernel_convolucion_AoS_MCPfS_ii
.visible .entry _Z25kernel_convolucion_AoS_MCPfS_ii(
	.param .u64 .ptr .align 1 _Z25kernel_convolucion_AoS_MCPfS_ii_param_0,
	.param .u64 .ptr .align 1 _Z25kernel_convolucion_AoS_MCPfS_ii_param_1,
	.param .u32 _Z25kernel_convolucion_AoS_MCPfS_ii_param_2,
	.param .u32 _Z25kernel_convolucion_AoS_MCPfS_ii_param_3
)
{
	.reg .pred 	%p<2>;
	.reg .b32 	%r<22>;
	.reg .b32 	%f<25>;
	.reg .b64 	%rd<12>;
	// demoted variable
	.shared .align 4 .b8 _ZZ25kernel_convolucion_AoS_MCPfS_iiE12kernel_local[16];
	ld.param.u64 	%rd1, [_Z25kernel_convolucion_AoS_MCPfS_ii_param_0];
	ld.param.u64 	%rd2, [_Z25kernel_convolucion_AoS_MCPfS_ii_param_1];
	ld.param.u32 	%r3, [_Z25kernel_convolucion_AoS_MCPfS_ii_param_2];
	ld.param.u32 	%r2, [_Z25kernel_convolucion_AoS_MCPfS_ii_param_3];
	mov.b32 	%r4, 1;
	st.shared.u32 	[_ZZ25kernel_convolucion_AoS_MCPfS_iiE12kernel_local], %r4;
	mov.b32 	%r5, 0;
	st.shared.u32 	[_ZZ25kernel_convolucion_AoS_MCPfS_iiE12kernel_local+4], %r5;
	st.shared.u32 	[_ZZ25kernel_convolucion_AoS_MCPfS_iiE12kernel_local+8], %r4;
	mov.b32 	%r6, -2;
	st.shared.u32 	[_ZZ25kernel_convolucion_AoS_MCPfS_iiE12kernel_local+12], %r6;
	mov.u32 	%r7, %tid.x;
	mov.u32 	%r8, %ntid.x;
	mov.u32 	%r9, %ctaid.x;
	mad.lo.s32 	%r1, %r8, %r9, %r7;
	mul.lo.s32 	%r10, %r2, %r3;
	setp.ge.s32 	%p1, %r1, %r10;
	@%p1 bra 	$L__BB4_2;
	cvta.to.global.u64 	%rd3, %rd2;
	cvta.to.global.u64 	%rd4, %rd1;
	div.s32 	%r11, %r1, %r2;
	mul.lo.s32 	%r12, %r11, %r2;
	sub.s32 	%r13, %r1, %r12;
	shl.b32 	%r14, %r2, 2;
	shl.b32 	%r15, %r13, 1;
	mad.lo.s32 	%r16, %r14, %r11, %r15;
	mul.wide.s32 	%rd5, %r16, 4;
	add.s64 	%rd6, %rd4, %rd5;
	ld.global.f32 	%f1, [%rd6];
	add.f32 	%f2, %f1, 0f00000000;
	mul.wide.s32 	%rd7, %r14, 4;
	add.s64 	%rd8, %rd6, %rd7;
	ld.global.f32 	%f3, [%rd8];
	add.f32 	%f4, %f3, %f3;
	sub.f32 	%f5, %f2, %f4;
	add.s64 	%rd9, %rd8, %rd7;
	ld.global.f32 	%f6, [%rd9];
	ld.shared.u32 	%r17, [_ZZ25kernel_convolucion_AoS_MCPfS_iiE12kernel_local+24];
	cvt.rn.f32.s32 	%f7, %r17;
	fma.rn.f32 	%f8, %f6, %f7, %f5;
	ld.global.f32 	%f9, [%rd6+8];
	fma.rn.f32 	%f10, %f9, 0f00000000, %f8;
	ld.global.f32 	%f11, [%rd8+8];
	ld.shared.u32 	%r18, [_ZZ25kernel_convolucion_AoS_MCPfS_iiE12kernel_local+16];
	cvt.rn.f32.s32 	%f12, %r18;
	fma.rn.f32 	%f13, %f11, %f12, %f10;
	ld.global.f32 	%f14, [%rd9+8];
	ld.shared.u32 	%r19, [_ZZ25kernel_convolucion_AoS_MCPfS_iiE12kernel_local+28];
	cvt.rn.f32.s32 	%f15, %r19;
	fma.rn.f32 	%f16, %f14, %f15, %f13;
	ld.global.f32 	%f17, [%rd6+16];
	add.f32 	%f18, %f16, %f17;
	ld.global.f32 	%f19, [%rd8+16];
	ld.shared.u32 	%r20, [_ZZ25kernel_convolucion_AoS_MCPfS_iiE12kernel_local+20];
	cvt.rn.f32.s32 	%f20, %r20;
	fma.rn.f32 	%f21, %f19, %f20, %f18;
	ld.global.f32 	%f22, [%rd9+16];
	ld.shared.u32 	%r21, [_ZZ25kernel_convolucion_AoS_MCPfS_iiE12kernel_local+32];
	cvt.rn.f32.s32 	%f23, %r21;
	fma.rn.f32 	%f24, %f22, %f23, %f21;
	mul.wide.s32 	%rd10, %r1, 4;
	add.s64 	%rd11, %rd3, %rd10;
	st.global.f32 	[%rd11], %f24;
$L__BB4_2:
	ret;

}


// ===== COMPILED SASS (sm_100) =====

	.target	sm_100

	.elftype	@"ET_EXEC"


//--------------------- .note.nv.tkinfo           --------------------------
	.section	.note.nv.tkinfo,"",@"SHT_NOTE"
	.sectionflags	@"SHF_NOTE_NV_TKINFO"
	.tkinfo
        /*0018*/ 	.word	0x00000002
        /*0030*/ 	.string	""
        /*0030*/ 	.string	"ptxas"
        /*0030*/ 	.string	"Cuda compilation tools, release 13.0, V13.0.88"
        /*0030*/ 	.string	"Build cuda_13.0.r13.0/compiler.36424714_0"
        /*0030*/ 	.string	"-arch sm_100 -m 64 "



//--------------------- .note.nv.cuinfo           --------------------------
	.section	.note.nv.cuinfo,"",@"SHT_NOTE"
	.sectionflags	@"SHF_NOTE_NV_CUINFO"
        /*0018*/ 	.short	0x0002
        /*001a*/ 	.short	0x0064
        /*001c*/ 	.short	0x0082
	.zero		2


//--------------------- .nv.info                  --------------------------
	.section	.nv.info,"",@"SHT_CUDA_INFO"
	.align	4


	//----- nvinfo : EIATTR_REGCOUNT
	.align		4
        /*0000*/ 	.byte	0x04, 0x2f
        /*0002*/ 	.short	(.L_1 - .L_0)
	.align		4
.L_0:
        /*0004*/ 	.word	index@(_Z10kernel_sumPfS_S_S_ii)
        /*0008*/ 	.word	0x0000000d


	//----- nvinfo : EIATTR_FRAME_SIZE
	.align		4
.L_1:
        /*000c*/ 	.byte	0x04, 0x11
        /*000e*/ 	.short	(.L_3 - .L_2)
	.align		4
.L_2:
        /*0010*/ 	.word	index@($__internal_0_$__cuda_sm3x_div_rn_noftz_f32_slowpath)
        /*0014*/ 	.word	0x00000000


	//----- nvinfo : EIATTR_FRAME_SIZE
	.align		4
.L_3:
        /*0018*/ 	.byte	0x04, 0x11
        /*001a*/ 	.short	(.L_5 - .L_4)
	.align		4
.L_4:
        /*001c*/ 	.word	index@(_Z10kernel_sumPfS_S_S_ii)
        /*0020*/ 	.word	0x00000000


	//----- nvinfo : EIATTR_REGCOUNT
	.align		4
.L_5:
        /*0024*/ 	.byte	0x04, 0x2f
        /*0026*/ 	.short	(.L_7 - .L_6)
	.align		4
.L_6:
        /*0028*/ 	.word	index@(_Z11kernel_reluPfii)
        /*002c*/ 	.word	0x00000008


	//----- nvinfo : EIATTR_FRAME_SIZE
	.align		4
.L_7:
        /*0030*/ 	.byte	0x04, 0x11
        /*0032*/ 	.short	(.L_9 - .L_8)
	.align		4
.L_8:
        /*0034*/ 	.word	index@(_Z11kernel_reluPfii)
        /*0038*/ 	.word	0x00000000


	//----- nvinfo : EIATTR_REGCOUNT
	.align		4
.L_9:
        /*003c*/ 	.byte	0x04, 0x2f
        /*003e*/ 	.short	(.L_11 - .L_10)
	.align		4
.L_10:
        /*0040*/ 	.word	index@(_Z17kernel_poolingAoSPfS_iii)
        /*0044*/ 	.word	0x00000011


	//----- nvinfo : EIATTR_FRAME_SIZE
	.align		4
.L_11:
        /*0048*/ 	.byte	0x04, 0x11
        /*004a*/ 	.short	(.L_13 - .L_12)
	.align		4
.L_12:
        /*004c*/ 	.word	index@(_Z17kernel_poolingAoSPfS_iii)
        /*0050*/ 	.word	0x00000000


	//----- nvinfo : EIATTR_REGCOUNT
	.align		4
.L_13:
        /*0054*/ 	.byte	0x04, 0x2f
        /*0056*/ 	.short	(.L_15 - .L_14)
	.align		4
.L_14:
        /*0058*/ 	.word	index@(_Z21kernel_convolucionAoSPfS_S_ii)
        /*005c*/ 	.word	0x0000001e


	//----- nvinfo : EIATTR_FRAME_SIZE
	.align		4
.L_15:
        /*0060*/ 	.byte	0x04, 0x11
        /*0062*/ 	.short	(.L_17 - .L_16)
	.align		4
.L_16:
        /*0064*/ 	.word	index@(_Z21kernel_convolucionAoSPfS_S_ii)
        /*0068*/ 	.word	0x00000000


	//----- nvinfo : EIATTR_REGCOUNT
	.align		4
.L_17:
        /*006c*/ 	.byte	0x04, 0x2f
        /*006e*/ 	.short	(.L_19 - .L_18)
	.align		4
.L_18:
        /*0070*/ 	.word	index@(_Z25kernel_convolucion_AoS_MCPfS_ii)
        /*0074*/ 	.word	0x0000001a


	//----- nvinfo : EIATTR_FRAME_SIZE
	.align		4
.L_19:
        /*0078*/ 	.byte	0x04, 0x11
        /*007a*/ 	.short	(.L_21 - .L_20)
	.align		4
.L_20:
        /*007c*/ 	.word	index@(_Z25kernel_convolucion_AoS_MCPfS_ii)
        /*0080*/ 	.word	0x00000000


	//----- nvinfo : EIATTR_MIN_STACK_SIZE
	.align		4
.L_21:
        /*0084*/ 	.byte	0x04, 0x12
        /*0086*/ 	.short	(.L_23 - .L_22)
	.align		4
.L_22:
        /*0088*/ 	.word	index@(_Z25kernel_convolucion_AoS_MCPfS_ii)
        /*008c*/ 	.word	0x00000000


	//----- nvinfo : EIATTR_MIN_STACK_SIZE
	.align		4
.L_23:
        /*0090*/ 	.byte	0x04, 0x12
        /*0092*/ 	.short	(.L_25 - .L_24)
	.align		4
.L_24:
        /*0094*/ 	.word	index@(_Z21kernel_convolucionAoSPfS_S_ii)
        /*0098*/ 	.word	0x00000000


	//----- nvinfo : EIATTR_MIN_STACK_SIZE
	.align		4
.L_25:
        /*009c*/ 	.byte	0x04, 0x12
        /*009e*/ 	.short	(.L_27 - .L_26)
	.align		4
.L_26:
        /*00a0*/ 	.word	index@(_Z17kernel_poolingAoSPfS_iii)
        /*00a4*/ 	.word	0x00000000


	//----- nvinfo : EIATTR_MIN_STACK_SIZE
	.align		4
.L_27:
        /*00a8*/ 	.byte	0x04, 0x12
        /*00aa*/ 	.short	(.L_29 - .L_28)
	.align		4
.L_28:
        /*00ac*/ 	.word	index@(_Z11kernel_reluPfii)
        /*00b0*/ 	.word	0x00000000


	//----- nvinfo : EIATTR_MIN_STACK_SIZE
	.align		4
.L_29:
        /*00b4*/ 	.byte	0x04, 0x12
        /*00b6*/ 	.short	(.L_31 - .L_30)
	.align		4
.L_30:
        /*00b8*/ 	.word	index@(_Z10kernel_sumPfS_S_S_ii)
        /*00bc*/ 	.word	0x00000000
.L_31:


//--------------------- .nv.compat                --------------------------
	.section	.nv.compat,"",@"SHT_CUDA_COMPAT_INFO"
	.align	4
        /*0000*/ 	.byte	0x02, 0x09, 0x00, 0x00, 0x02, 0x02, 0x01, 0x00, 0x02, 0x05, 0x05, 0x00, 0x03, 0x07, 0x01, 0x01
        /*0010*/ 	.byte	0x02, 0x03, 0x00, 0x00, 0x02, 0x06, 0x01, 0x00, 0x04, 0x0b, 0x08, 0x00, 0x01, 0x00, 0x00, 0x00
        /*0020*/ 	.byte	0x00, 0x00, 0x00, 0x00


//--------------------- .nv.info._Z25kernel_convolucion_AoS_MCPfS_ii --------------------------
	.section	.nv.info._Z25kernel_convolucion_AoS_MCPfS_ii,"",@"SHT_CUDA_INFO"
	.sectionflags	@""
	.align	4


	//----- nvinfo : EIATTR_CUDA_API_VERSION
	.align		4
        /*0000*/ 	.byte	0x04, 0x37
        /*0002*/ 	.short	(.L_33 - .L_32)
.L_32:
        /*0004*/ 	.word	0x00000082


	//----- nvinfo : EIATTR_KPARAM_INFO
	.align		4
.L_33:
        /*0008*/ 	.byte	0x04, 0x17
        /*000a*/ 	.short	(.L_35 - .L_34)
.L_34:
        /*000c*/ 	.word	0x00000000
        /*0010*/ 	.short	0x0003
        /*0012*/ 	.short	0x0014
        /*0014*/ 	.byte	0x00, 0xf0, 0x11, 0x00


	//----- nvinfo : EIATTR_KPARAM_INFO
	.align		4
.L_35:
        /*0018*/ 	.byte	0x04, 0x17
        /*001a*/ 	.short	(.L_37 - .L_36)
.L_36:
        /*001c*/ 	.word	0x00000000
        /*0020*/ 	.short	0x0002
        /*0022*/ 	.short	0x0010
        /*0024*/ 	.byte	0x00, 0xf0, 0x11, 0x00


	//----- nvinfo : EIATTR_KPARAM_INFO
	.align		4
.L_37:
        /*0028*/ 	.byte	0x04, 0x17
        /*002a*/ 	.short	(.L_39 - .L_38)
.L_38:
        /*002c*/ 	.word	0x00000000
        /*0030*/ 	.short	0x0001
        /*0032*/ 	.short	0x0008
        /*0034*/ 	.byte	0x00, 0xf5, 0x21, 0x00


	//----- nvinfo : EIATTR_KPARAM_INFO
	.align		4
.L_39:
        /*0038*/ 	.byte	0x04, 0x17
        /*003a*/ 	.short	(.L_41 - .L_40)
.L_40:
        /*003c*/ 	.word	0x00000000
        /*0040*/ 	.short	0x0000
        /*0042*/ 	.short	0x0000
        /*0044*/ 	.byte	0x00, 0xf5, 0x21, 0x00


	//----- nvinfo : EIATTR_SPARSE_MMA_MASK
	.align		4
.L_41:
        /*0048*/ 	.byte	0x03, 0x50
        /*004a*/ 	.short	0x0000


	//----- nvinfo : EIATTR_MAXREG_COUNT
	.align		4
        /*004c*/ 	.byte	0x03, 0x1b
        /*004e*/ 	.short	0x00ff


	//----- nvinfo : EIATTR_MERCURY_ISA_VERSION
	.align		4
        /*0050*/ 	.byte	0x03, 0x5f
        /*0052*/ 	.short	0x0101


	//----- nvinfo : EIATTR_VRC_CTA_INIT_COUNT
	.align		4
        /*0054*/ 	.byte	0x02, 0x4a
	.zero		1
	.zero		1


	//----- nvinfo : EIATTR_EXIT_INSTR_OFFSETS
	.align		4
        /*0058*/ 	.byte	0x04, 0x1c
        /*005a*/ 	.short	(.L_43 - .L_42)


	//   ....[0]....
.L_42:
        /*005c*/ 	.word	0x00000100


	//   ....[1]....
        /*0060*/ 	.word	0x000004f0


	//----- nvinfo : EIATTR_CBANK_PARAM_SIZE
	.align		4
.L_43:
        /*0064*/ 	.byte	0x03, 0x19
        /*0066*/ 	.short	0x0018


	//----- nvinfo : EIATTR_PARAM_CBANK
	.align		4
        /*0068*/ 	.byte	0x04, 0x0a
        /*006a*/ 	.short	(.L_45 - .L_44)
	.align		4
.L_44:
        /*006c*/ 	.word	index@(.nv.constant0._Z25kernel_convolucion_AoS_MCPfS_ii)
        /*0070*/ 	.short	0x0380
        /*0072*/ 	.short	0x0018


	//----- nvinfo : EIATTR_SW_WAR
	.align		4
.L_45:
        /*0074*/ 	.byte	0x04, 0x36
        /*0076*/ 	.short	(.L_47 - .L_46)
.L_46:
        /*0078*/ 	.word	0x00000008
.L_47:


//--------------------- .nv.info._Z21kernel_convolucionAoSPfS_S_ii --------------------------
	.section	.nv.info._Z21kernel_convolucionAoSPfS_S_ii,"",@"SHT_CUDA_INFO"
	.sectionflags	@""
	.align	4


	//----- nvinfo : EIATTR_CUDA_API_VERSION
	.align		4
        /*0000*/ 	.byte	0x04, 0x37
        /*0002*/ 	.short	(.L_49 - .L_48)
.L_48:
        /*0004*/ 	.word	0x00000082


	//----- nvinfo : EIATTR_KPARAM_INFO
	.align		4
.L_49:
        /*0008*/ 	.byte	0x04, 0x17
        /*000a*/ 	.short	(.L_51 - .L_50)
.L_50:
        /*000c*/ 	.word	0x00000000
        /*0010*/ 	.short	0x0004
        /*0012*/ 	.short	0x001c
        /*0014*/ 	.byte	0x00, 0xf0, 0x11, 0x00


	//----- nvinfo : EIATTR_KPARAM_INFO
	.align		4
.L_51:
        /*0018*/ 	.byte	0x04, 0x17
        /*001a*/ 	.short	(.L_53 - .L_52)
.L_52:
        /*001c*/ 	.word	0x00000000
        /*0020*/ 	.short	0x0003
        /*0022*/ 	.short	0x0018
        /*0024*/ 	.byte	0x00, 0xf0, 0x11, 0x00


	//----- nvinfo : EIATTR_KPARAM_INFO
	.align		4
.L_53:
        /*0028*/ 	.byte	0x04, 0x17
        /*002a*/ 	.short	(.L_55 - .L_54)
.L_54:
        /*002c*/ 	.word	0x00000000
        /*0030*/ 	.short	0x0002
        /*0032*/ 	.short	0x0010
        /*0034*/ 	.byte	0x00, 0xf5, 0x21, 0x00


	//----- nvinfo : EIATTR_KPARAM_INFO
	.align		4
.L_55:
        /*0038*/ 	.byte	0x04, 0x17
        /*003a*/ 	.short	(.L_57 - .L_56)
.L_56:
        /*003c*/ 	.word	0x00000000
        /*0040*/ 	.short	0x0001
        /*0042*/ 	.short	0x0008
        /*0044*/ 	.byte	0x00, 0xf5, 0x21, 0x00


	//----- nvinfo : EIATTR_KPARAM_INFO
	.align		4
.L_57:
        /*0048*/ 	.byte	0x04, 0x17
        /*004a*/ 	.short	(.L_59 - .L_58)
.L_58:
        /*004c*/ 	.word	0x00000000
        /*0050*/ 	.short	0x0000
        /*0052*/ 	.short	0x0000
        /*0054*/ 	.byte	0x00, 0xf5, 0x21, 0x00


	//----- nvinfo : EIATTR_SPARSE_MMA_MASK
	.align		4
.L_59:
        /*0058*/ 	.byte	0x03, 0x50
        /*005a*/ 	.short	0x0000


	//----- nvinfo : EIATTR_MAXREG_COUNT
	.align		4
        /*005c*/ 	.byte	0x03, 0x1b
        /*005e*/ 	.short	0x00ff


	//----- nvinfo : EIATTR_MERCURY_ISA_VERSION
	.align		4
        /*0060*/ 	.byte	0x03, 0x5f
        /*0062*/ 	.short	0x0101


	//----- nvinfo : EIATTR_VRC_CTA_INIT_COUNT
	.align		4
        /*0064*/ 	.byte	0x02, 0x4a
	.zero		1
	.zero		1


	//----- nvinfo : EIATTR_EXIT_INSTR_OFFSETS
	.align		4
        /*0068*/ 	.byte	0x04, 0x1c
        /*006a*/ 	.short	(.L_61 - .L_60)


	//   ....[0]....
.L_60:
        /*006c*/ 	.word	0x00000080


	//   ....[1]....
        /*0070*/ 	.word	0x000004a0


	//----- nvinfo : EIATTR_CBANK_PARAM_SIZE
	.align		4
.L_61:
        /*0074*/ 	.byte	0x03, 0x19
        /*0076*/ 	.short	0x0020


	//----- nvinfo : EIATTR_PARAM_CBANK
	.align		4
        /*0078*/ 	.byte	0x04, 0x0a
        /*007a*/ 	.short	(.L_63 - .L_62)
	.align		4
.L_62:
        /*007c*/ 	.word	index@(.nv.constant0._Z21kernel_convolucionAoSPfS_S_ii)
        /*0080*/ 	.short	0x0380
        /*0082*/ 	.short	0x0020


	//----- nvinfo : EIATTR_SW_WAR
	.align		4
.L_63:
        /*0084*/ 	.byte	0x04, 0x36
        /*0086*/ 	.short	(.L_65 - .L_64)
.L_64:
        /*0088*/ 	.word	0x00000008
.L_65:


//--------------------- .nv.info._Z17kernel_poolingAoSPfS_iii --------------------------
	.section	.nv.info._Z17kernel_poolingAoSPfS_iii,"",@"SHT_CUDA_INFO"
	.sectionflags	@""
	.align	4


	//----- nvinfo : EIATTR_CUDA_API_VERSION
	.align		4
        /*0000*/ 	.byte	0x04, 0x37
        /*0002*/ 	.short	(.L_67 - .L_66)
.L_66:
        /*0004*/ 	.word	0x00000082


	//----- nvinfo : EIATTR_KPARAM_INFO
	.align		4
.L_67:
        /*0008*/ 	.byte	0x04, 0x17
        /*000a*/ 	.short	(.L_69 - .L_68)
.L_68:
        /*000c*/ 	.word	0x00000000
        /*0010*/ 	.short	0x0004
        /*0012*/ 	.short	0x0018
        /*0014*/ 	.byte	0x00, 0xf0, 0x11, 0x00


	//----- nvinfo : EIATTR_KPARAM_INFO
	.align		4
.L_69:
        /*0018*/ 	.byte	0x04, 0x17
        /*001a*/ 	.short	(.L_71 - .L_70)
.L_70:
        /*001c*/ 	.word	0x00000000
        /*0020*/ 	.short	0x0003
        /*0022*/ 	.short	0x0014
        /*0024*/ 	.byte	0x00, 0xf0, 0x11, 0x00


	//----- nvinfo : EIATTR_KPARAM_INFO
	.align		4
.L_71:
        /*0028*/ 	.byte	0x04, 0x17
        /*002a*/ 	.short	(.L_73 - .L_72)
.L_72:
        /*002c*/ 	.word	0x00000000
        /*0030*/ 	.short	0x0002
        /*0032*/ 	.short	0x0010
        /*0034*/ 	.byte	0x00, 0xf0, 0x11, 0x00


	//----- nvinfo : EIATTR_KPARAM_INFO
	.align		4
.L_73:
        /*0038*/ 	.byte	0x04, 0x17
        /*003a*/ 	.short	(.L_75 - .L_74)
.L_74:
        /*003c*/ 	.word	0x00000000
        /*0040*/ 	.short	0x0001
        /*0042*/ 	.short	0x0008
        /*0044*/ 	.byte	0x00, 0xf5, 0x21, 0x00


	//----- nvinfo : EIATTR_KPARAM_INFO
	.align		4
.L_75:
        /*0048*/ 	.byte	0x04, 0x17
        /*004a*/ 	.short	(.L_77 - .L_76)
.L_76:
        /*004c*/ 	.word	0x00000000
        /*0050*/ 	.short	0x0000
        /*0052*/ 	.short	0x0000
        /*0054*/ 	.byte	0x00, 0xf5, 0x21, 0x00


	//----- nvinfo : EIATTR_SPARSE_MMA_MASK
	.align		4
.L_77:
        /*0058*/ 	.byte	0x03, 0x50
        /*005a*/ 	.short	0x0000


	//----- nvinfo : EIATTR_MAXREG_COUNT
	.align		4
        /*005c*/ 	.byte	0x03, 0x1b
        /*005e*/ 	.short	0x00ff


	//----- nvinfo : EIATTR_MERCURY_ISA_VERSION
	.align		4
        /*0060*/ 	.byte	0x03, 0x5f
        /*0062*/ 	.short	0x0101


	//----- nvinfo : EIATTR_VRC_CTA_INIT_COUNT
	.align		4
        /*0064*/ 	.byte	0x02, 0x4a
	.zero		1
	.zero		1


	//----- nvinfo : EIATTR_EXIT_INSTR_OFFSETS
	.align		4
        /*0068*/ 	.byte	0x04, 0x1c
        /*006a*/ 	.short	(.L_79 - .L_78)


	//   ....[0]....
.L_78:
        /*006c*/ 	.word	0x00000080


	//   ....[1]....
        /*0070*/ 	.word	0x000005a0


	//----- nvinfo : EIATTR_CRS_STACK_SIZE
	.align		4
.L_79:
        /*0074*/ 	.byte	0x04, 0x1e
        /*0076*/ 	.short	(.L_81 - .L_80)
.L_80:
        /*0078*/ 	.word	0x00000000


	//----- nvinfo : EIATTR_CBANK_PARAM_SIZE
	.align		4
.L_81:
        /*007c*/ 	.byte	0x03, 0x19
        /*007e*/ 	.short	0x001c


	//----- nvinfo : EIATTR_PARAM_CBANK
	.align		4
        /*0080*/ 	.byte	0x04, 0x0a
        /*0082*/ 	.short	(.L_83 - .L_82)
	.align		4
.L_82:
        /*0084*/ 	.word	index@(.nv.constant0._Z17kernel_poolingAoSPfS_iii)
        /*0088*/ 	.short	0x0380
        /*008a*/ 	.short	0x001c


	//----- nvinfo : EIATTR_SW_WAR
	.align		4
.L_83:
        /*008c*/ 	.byte	0x04, 0x36
        /*008e*/ 	.short	(.L_85 - .L_84)
.L_84:
        /*0090*/ 	.word	0x00000008
.L_85:


//--------------------- .nv.info._Z11kernel_reluPfii --------------------------
	.section	.nv.info._Z11kernel_reluPfii,"",@"SHT_CUDA_INFO"
	.sectionflags	@""
	.align	4


	//----- nvinfo : EIATTR_CUDA_API_VERSION
	.align		4
        /*0000*/ 	.byte	0x04, 0x37
        /*0002*/ 	.short	(.L_87 - .L_86)
.L_86:
        /*0004*/ 	.word	0x00000082


	//----- nvinfo : EIATTR_KPARAM_INFO
	.align		4
.L_87:
        /*0008*/ 	.byte	0x04, 0x17
        /*000a*/ 	.short	(.L_89 - .L_88)
.L_88:
        /*000c*/ 	.word	0x00000000
        /*0010*/ 	.short	0x0002
        /*0012*/ 	.short	0x000c
        /*0014*/ 	.byte	0x00, 0xf0, 0x11, 0x00


	//----- nvinfo : EIATTR_KPARAM_INFO
	.align		4
.L_89:
        /*0018*/ 	.byte	0x04, 0x17
        /*001a*/ 	.short	(.L_91 - .L_90)
.L_90:
        /*001c*/ 	.word	0x00000000
        /*0020*/ 	.short	0x0001
        /*0022*/ 	.short	0x0008
        /*0024*/ 	.byte	0x00, 0xf0, 0x11, 0x00


	//----- nvinfo : EIATTR_KPARAM_INFO
	.align		4
.L_91:
        /*0028*/ 	.byte	0x04, 0x17
        /*002a*/ 	.short	(.L_93 - .L_92)
.L_92:
        /*002c*/ 	.word	0x00000000
        /*0030*/ 	.short	0x0000
        /*0032*/ 	.short	0x0000
        /*0034*/ 	.byte	0x00, 0xf5, 0x21, 0x00


	//----- nvinfo : EIATTR_SPARSE_MMA_MASK
	.align		4
.L_93:
        /*0038*/ 	.byte	0x03, 0x50
        /*003a*/ 	.short	0x0000


	//----- nvinfo : EIATTR_MAXREG_COUNT
	.align		4
        /*003c*/ 	.byte	0x03, 0x1b
        /*003e*/ 	.short	0x00ff


	//----- nvinfo : EIATTR_MERCURY_ISA_VERSION
	.align		4
        /*0040*/ 	.byte	0x03, 0x5f
        /*0042*/ 	.short	0x0101


	//----- nvinfo : EIATTR_VRC_CTA_INIT_COUNT
	.align		4
        /*0044*/ 	.byte	0x02, 0x4a
	.zero		1
	.zero		1


	//----- nvinfo : EIATTR_EXIT_INSTR_OFFSETS
	.align		4
        /*0048*/ 	.byte	0x04, 0x1c
        /*004a*/ 	.short	(.L_95 - .L_94)


	//   ....[0]....
.L_94:
        /*004c*/ 	.word	0x00000080


	//   ....[1]....
        /*0050*/ 	.word	0x000000f0


	//   ....[2]....
        /*0054*/ 	.word	0x00000110


	//   ....[3]....
        /*0058*/ 	.word	0x00000140


	//----- nvinfo : EIATTR_CBANK_PARAM_SIZE
	.align		4
.L_95:
        /*005c*/ 	.byte	0x03, 0x19
        /*005e*/ 	.short	0x0010


	//----- nvinfo : EIATTR_PARAM_CBANK
	.align		4
        /*0060*/ 	.byte	0x04, 0x0a
        /*0062*/ 	.short	(.L_97 - .L_96)
	.align		4
.L_96:
        /*0064*/ 	.word	index@(.nv.constant0._Z11kernel_reluPfii)
        /*0068*/ 	.short	0x0380
        /*006a*/ 	.short	0x0010


	//----- nvinfo : EIATTR_SW_WAR
	.align		4
.L_97:
        /*006c*/ 	.byte	0x04, 0x36
        /*006e*/ 	.short	(.L_99 - .L_98)
.L_98:
        /*0070*/ 	.word	0x00000008
.L_99:


//--------------------- .nv.info._Z10kernel_sumPfS_S_S_ii --------------------------
	.section	.nv.info._Z10kernel_sumPfS_S_S_ii,"",@"SHT_CUDA_INFO"
	.sectionflags	@""
	.align	4


	//----- nvinfo : EIATTR_CUDA_API_VERSION
	.align		4
        /*0000*/ 	.byte	0x04, 0x37
        /*0002*/ 	.short	(.L_101 - .L_100)
.L_100:
        /*0004*/ 	.word	0x00000082


	//----- nvinfo : EIATTR_KPARAM_INFO
	.align		4
.L_101:
        /*0008*/ 	.byte	0x04, 0x17
        /*000a*/ 	.short	(.L_103 - .L_102)
.L_102:
        /*000c*/ 	.word	0x00000000
        /*0010*/ 	.short	0x0005
        /*0012*/ 	.short	0x0024
        /*0014*/ 	.byte	0x00, 0xf0, 0x11, 0x00


	//----- nvinfo : EIATTR_KPARAM_INFO
	.align		4
.L_103:
        /*0018*/ 	.byte	0x04, 0x17
        /*001a*/ 	.short	(.L_105 - .L_104)
.L_104:
        /*001c*/ 	.word	0x00000000
        /*0020*/ 	.short	0x0004
        /*0022*/ 	.short	0x0020
        /*0024*/ 	.byte	0x00, 0xf0, 0x11, 0x00


	//----- nvinfo : EIATTR_KPARAM_INFO
	.align		4
.L_105:
        /*0028*/ 	.byte	0x04, 0x17
        /*002a*/ 	.short	(.L_107 - .L_106)
.L_106:
        /*002c*/ 	.word	0x00000000
        /*0030*/ 	.short	0x0003
        /*0032*/ 	.short	0x0018
        /*0034*/ 	.byte	0x00, 0xf5, 0x21, 0x00


	//----- nvinfo : EIATTR_KPARAM_INFO
	.align		4
.L_107:
        /*0038*/ 	.byte	0x04, 0x17
        /*003a*/ 	.short	(.L_109 - .L_108)
.L_108:
        /*003c*/ 	.word	0x00000000
        /*0040*/ 	.short	0x0002
        /*0042*/ 	.short	0x0010
        /*0044*/ 	.byte	0x00, 0xf5, 0x21, 0x00


	//----- nvinfo : EIATTR_KPARAM_INFO
	.align		4
.L_109:
        /*0048*/ 	.byte	0x04, 0x17
        /*004a*/ 	.short	(.L_111 - .L_110)
.L_110:
        /*004c*/ 	.word	0x00000000
        /*0050*/ 	.short	0x0001
        /*0052*/ 	.short	0x0008
        /*0054*/ 	.byte	0x00, 0xf5, 0x21, 0x00


	//----- nvinfo : EIATTR_KPARAM_INFO
	.align		4
.L_111:
        /*0058*/ 	.byte	0x04, 0x17
        /*005a*/ 	.short	(.L_113 - .L_112)
.L_112:
        /*005c*/ 	.word	0x00000000
        /*0060*/ 	.short	0x0000
        /*0062*/ 	.short	0x0000
        /*0064*/ 	.byte	0x00, 0xf5, 0x21, 0x00


	//----- nvinfo : EIATTR_SPARSE_MMA_MASK
	.align		4
.L_113:
        /*0068*/ 	.byte	0x03, 0x50
        /*006a*/ 	.short	0x0000


	//----- nvinfo : EIATTR_MAXREG_COUNT
	.align		4
        /*006c*/ 	.byte	0x03, 0x1b
        /*006e*/ 	.short	0x00ff


	//----- nvinfo : EIATTR_MERCURY_ISA_VERSION
	.align		4
        /*0070*/ 	.byte	0x03, 0x5f
        /*0072*/ 	.short	0x0101


	//----- nvinfo : EIATTR_VRC_CTA_INIT_COUNT
	.align		4
        /*0074*/ 	.byte	0x02, 0x4a
	.zero		1
	.zero		1


	//----- nvinfo : EIATTR_EXIT_INSTR_OFFSETS
	.align		4
        /*0078*/ 	.byte	0x04, 0x1c
        /*007a*/ 	.short	(.L_115 - .L_114)


	//   ....[0]....
.L_114:
        /*007c*/ 	.word	0x00000080


	//   ....[1]....
        /*0080*/ 	.word	0x00000250


	//----- nvinfo : EIATTR_CRS_STACK_SIZE
	.align		4
.L_115:
        /*0084*/ 	.byte	0x04, 0x1e
        /*0086*/ 	.short	(.L_117 - .L_116)
.L_116:
        /*0088*/ 	.word	0x00000000


	//----- nvinfo : EIATTR_CBANK_PARAM_SIZE
	.align		4
.L_117:
        /*008c*/ 	.byte	0x03, 0x19
        /*008e*/ 	.short	0x0028


	//----- nvinfo : EIATTR_PARAM_CBANK
	.align		4
        /*0090*/ 	.byte	0x04, 0x0a
        /*0092*/ 	.short	(.L_119 - .L_118)
	.align		4
.L_118:
        /*0094*/ 	.word	index@(.nv.constant0._Z10kernel_sumPfS_S_S_ii)
        /*0098*/ 	.short	0x0380
        /*009a*/ 	.short	0x0028


	//----- nvinfo : EIATTR_SW_WAR
	.align		4
.L_119:
        /*009c*/ 	.byte	0x04, 0x36
        /*009e*/ 	.short	(.L_121 - .L_120)
.L_120:
        /*00a0*/ 	.word	0x00000008
.L_121:


//--------------------- .nv.callgraph             --------------------------
	.section	.nv.callgraph,"",@"SHT_CUDA_CALLGRAPH"
	.align	4
	.sectionentsize	8
	.align		4
        /*0000*/ 	.word	0x00000000
	.align		4
        /*0004*/ 	.word	0xffffffff
	.align		4
        /*0008*/ 	.word	0x00000000
	.align		4
        /*000c*/ 	.word	0xfffffffe
	.align		4
        /*0010*/ 	.word	0x00000000
	.align		4
        /*0014*/ 	.word	0xfffffffd
	.align		4
        /*0018*/ 	.word	0x00000000
	.align		4
        /*001c*/ 	.word	0xfffffffc


//--------------------- .text._Z25kernel_convolucion_AoS_MCPfS_ii --------------------------
	.section	.text._Z25kernel_convolucion_AoS_MCPfS_ii,"ax",@progbits
	.align	128
        .global         _Z25kernel_convolucion_AoS_MCPfS_ii
        .type           _Z25kernel_convolucion_AoS_MCPfS_ii,@function
        .size           _Z25kernel_convolucion_AoS_MCPfS_ii,(.L_x_22 - _Z25kernel_convolucion_AoS_MCPfS_ii)
        .other          _Z25kernel_convolucion_AoS_MCPfS_ii,@"STO_CUDA_ENTRY STV_DEFAULT"
_Z25kernel_convolucion_AoS_MCPfS_ii:
.text._Z25kernel_convolucion_AoS_MCPfS_ii:
[----:B------:R-:W-:Y:S01]  /*0000*/  LDC R1, c[0x0][0x37c] ;  /* 0x0000df00ff017b82 */ /* 0x000fe20000000800 */
[----:B------:R-:W0:Y:S07]  /*0010*/  S2R R2, SR_TID.X ;  /* 0x0000000000027919 */ /* 0x000e2e0000002100 */
[----:B------:R-:W1:Y:S01]  /*0020*/  LDC.64 R4, c[0x0][0x390] ;  /* 0x0000e400ff047b82 */ /* 0x000e620000000a00 */
[----:B------:R-:W0:Y:S01]  /*0030*/  LDCU UR4, c[0x0][0x360] ;  /* 0x00006c00ff0477ac */ /* 0x000e220008000800 */
[----:B------:R-:W-:Y:S01]  /*0040*/  HFMA2 R8, -RZ, RZ, 0, 5.9604644775390625e-08 ;  /* 0x00000001ff087431 */ /* 0x000fe200000001ff */
[----:B------:R-:W0:Y:S01]  /*0050*/  S2R R3, SR_CTAID.X ;  /* 0x0000000000037919 */ /* 0x000e220000002500 */
[----:B------:R-:W-:Y:S01]  /*0060*/  HFMA2 R9, -RZ, RZ, 0, 0 ;  /* 0x00000000ff097431 */ /* 0x000fe200000001ff */
[----:B------:R-:W-:-:S02]  /*0070*/  MOV R11, 0xfffffffe ;  /* 0xfffffffe000b7802 */ /* 0x000fc40000000f00 */
[----:B------:R-:W-:Y:S01]  /*0080*/  MOV R10, 0x1 ;  /* 0x00000001000a7802 */ /* 0x000fe20000000f00 */
[----:B------:R-:W2:Y:S01]  /*0090*/  S2UR UR5, SR_CgaCtaId ;  /* 0x00000000000579c3 */ /* 0x000ea20000008800 */
[----:B0-----:R-:W-:Y:S01]  /*00a0*/  IMAD R2, R3, UR4, R2 ;  /* 0x0000000403027c24 */ /* 0x001fe2000f8e0202 */
[----:B------:R-:W-:Y:S01]  /*00b0*/  UMOV UR4, 0x400 ;  /* 0x0000040000047882 */ /* 0x000fe20000000000 */
[----:B-1----:R-:W-:Y:S01]  /*00c0*/  IMAD R3, R5, R4, RZ ;  /* 0x0000000405037224 */ /* 0x002fe200078e02ff */
[----:B--2---:R-:W-:-:S04]  /*00d0*/  ULEA UR4, UR5, UR4, 0x18 ;  /* 0x0000000405047291 */ /* 0x004fc8000f8ec0ff */
[----:B------:R-:W-:-:S05]  /*00e0*/  ISETP.GE.AND P0, PT, R2, R3, PT ;  /* 0x000000030200720c */ /* 0x000fca0003f06270 */
[----:B------:R0:W-:Y:S08]  /*00f0*/  STS.128 [UR4], R8 ;  /* 0x00000008ff007988 */ /* 0x0001f00008000c04 */
[----:B------:R-:W-:Y:S05]  /*0100*/  @P0 EXIT ;  /* 0x000000000000094d */ /* 0x000fea0003800000 */
[----:B------:R-:W-:Y:S01]  /*0110*/  IABS R3, R5 ;  /* 0x0000000500037213 */ /* 0x000fe20000000000 */
[----:B------:R-:W1:Y:S01]  /*0120*/  LDC.64 R14, c[0x0][0x380] ;  /* 0x0000e000ff0e7b82 */ /* 0x000e620000000a00 */
[----:B------:R-:W2:Y:S01]  /*0130*/  LDCU.64 UR6, c[0x0][0x358] ;  /* 0x00006b00ff0677ac */ /* 0x000ea20008000a00 */
[----:B------:R-:W3:Y:S01]  /*0140*/  LDS R20, [UR4+0x20] ;  /* 0x00002004ff147984 */ /* 0x000ee20008000800 */
[----:B------:R-:W4:Y:S08]  /*0150*/  I2F.RP R0, R3 ;  /* 0x0000000300007306 */ /* 0x000f300000209400 */
[----:B----4-:R-:W4:Y:S02]  /*0160*/  MUFU.RCP R0, R0 ;  /* 0x0000000000007308 */ /* 0x010f240000001000 */
[----:B----4-:R-:W-:-:S06]  /*0170*/  VIADD R6, R0, 0xffffffe ;  /* 0x0ffffffe00067836 */ /* 0x010fcc0000000000 */
[----:B------:R4:W5:Y:S02]  /*0180*/  F2I.FTZ.U32.TRUNC.NTZ R7, R6 ;  /* 0x0000000600077305 */ /* 0x000964000021f000 */
[----:B----4-:R-:W-:Y:S02]  /*0190*/  MOV R6, RZ ;  /* 0x000000ff00067202 */ /* 0x010fe40000000f00 */
[----:B-----5:R-:W-:-:S05]  /*01a0*/  IADD3 R4, PT, PT, RZ, -R7, RZ ;  /* 0x80000007ff047210 */ /* 0x020fca0007ffe0ff */
[----:B0-----:R-:W-:Y:S01]  /*01b0*/  IMAD R9, R4, R3, RZ ;  /* 0x0000000304097224 */ /* 0x001fe200078e02ff */
[----:B------:R-:W-:-:S03]  /*01c0*/  IABS R4, R2 ;  /* 0x0000000200047213 */ /* 0x000fc60000000000 */
[----:B------:R-:W-:-:S06]  /*01d0*/  IMAD.HI.U32 R7, R7, R9, R6 ;  /* 0x0000000907077227 */ /* 0x000fcc00078e0006 */
[----:B------:R-:W-:-:S04]  /*01e0*/  IMAD.HI.U32 R7, R7, R4, RZ ;  /* 0x0000000407077227 */ /* 0x000fc800078e00ff */
[----:B------:R-:W-:-:S04]  /*01f0*/  IMAD.MOV R0, RZ, RZ, -R7 ;  /* 0x000000ffff007224 */ /* 0x000fc800078e0a07 */
[----:B------:R-:W-:-:S05]  /*0200*/  IMAD R0, R3, R0, R4 ;  /* 0x0000000003007224 */ /* 0x000fca00078e0204 */
[----:B------:R-:W-:-:S13]  /*0210*/  ISETP.GT.U32.AND P2, PT, R3, R0, PT ;  /* 0x000000000300720c */ /* 0x000fda0003f44070 */
[-C--:B------:R-:W-:Y:S02]  /*0220*/  @!P2 IADD3 R0, PT, PT, R0, -R3.reuse, RZ ;  /* 0x800000030000a210 */ /* 0x080fe40007ffe0ff */
[----:B------:R-:W-:Y:S02]  /*0230*/  @!P2 IADD3 R7, PT, PT, R7, 0x1, RZ ;  /* 0x000000010707a810 */ /* 0x000fe40007ffe0ff */
[----:B------:R-:W-:Y:S02]  /*0240*/  ISETP.GE.U32.AND P0, PT, R0, R3, PT ;  /* 0x000000030000720c */ /* 0x000fe40003f06070 */
[----:B------:R-:W-:Y:S02]  /*0250*/  LOP3.LUT R0, R2, R5, RZ, 0x3c, !PT ;  /* 0x0000000502007212 */ /* 0x000fe400078e3cff */
[----:B------:R-:W-:Y:S02]  /*0260*/  ISETP.NE.AND P2, PT, R5, RZ, PT ;  /* 0x000000ff0500720c */ /* 0x000fe40003f45270 */
[----:B------:R-:W-:-:S07]  /*0270*/  ISETP.GE.AND P1, PT, R0, RZ, PT ;  /* 0x000000ff0000720c */ /* 0x000fce0003f26270 */
[----:B------:R-:W-:-:S06]  /*0280*/  @P0 IADD3 R7, PT, PT, R7, 0x1, RZ ;  /* 0x0000000107070810 */ /* 0x000fcc0007ffe0ff */
[----:B------:R-:W-:Y:S01]  /*0290*/  @!P1 IMAD.MOV R7, RZ, RZ, -R7 ;  /* 0x000000ffff079224 */ /* 0x000fe200078e0a07 */
[----:B------:R-:W-:-:S04]  /*02a0*/  @!P2 LOP3.LUT R7, RZ, R5, RZ, 0x33, !PT ;  /* 0x00000005ff07a212 */ /* 0x000fc800078e33ff */
[----:B------:R-:W-:-:S05]  /*02b0*/  IADD3 R0, PT, PT, -R7, RZ, RZ ;  /* 0x000000ff07007210 */ /* 0x000fca0007ffe1ff */
[C---:B------:R-:W-:Y:S01]  /*02c0*/  IMAD R0, R5.reuse, R0, R2 ;  /* 0x0000000005007224 */ /* 0x040fe200078e0202 */
[----:B------:R-:W-:-:S04]  /*02d0*/  SHF.L.U32 R5, R5, 0x2, RZ ;  /* 0x0000000205057819 */ /* 0x000fc800000006ff */
[----:B------:R-:W-:-:S05]  /*02e0*/  SHF.L.U32 R0, R0, 0x1, RZ ;  /* 0x0000000100007819 */ /* 0x000fca00000006ff */
[----:B------:R-:W-:-:S04]  /*02f0*/  IMAD R7, R7, R5, R0 ;  /* 0x0000000507077224 */ /* 0x000fc800078e0200 */
[----:B-1----:R-:W-:-:S05]  /*0300*/  IMAD.WIDE R14, R7, 0x4, R14 ;  /* 0x00000004070e7825 */ /* 0x002fca00078e020e */
[----:B--2---:R-:W2:Y:S01]  /*0310*/  LDG.E R0, desc[UR6][R14.64] ;  /* 0x000000060e007981 */ /* 0x004ea2000c1e1900 */
[----:B------:R-:W-:-:S03]  /*0320*/  IMAD.WIDE R16, R5, 0x4, R14 ;  /* 0x0000000405107825 */ /* 0x000fc600078e020e */
[----:B------:R-:W4:Y:S04]  /*0330*/  LDG.E R23, desc[UR6][R14.64+0x8] ;  /* 0x000008060e177981 */ /* 0x000f28000c1e1900 */
[----:B------:R-:W5:Y:S01]  /*0340*/  LDG.E R8, desc[UR6][R16.64] ;  /* 0x0000000610087981 */ /* 0x000f62000c1e1900 */
[----:B------:R-:W-:-:S03]  /*0350*/  IMAD.WIDE R18, R5, 0x4, R16 ;  /* 0x0000000405127825 */ /* 0x000fc600078e0210 */
[----:B------:R-:W4:Y:S04]  /*0360*/  LDG.E R10, desc[UR6][R16.64+0x8] ;  /* 0x00000806100a7981 */ /* 0x000f28000c1e1900 */
[----:B------:R-:W4:Y:S04]  /*0370*/  LDG.E R21, desc[UR6][R18.64] ;  /* 0x0000000612157981 */ /* 0x000f28000c1e1900 */
[----:B------:R-:W4:Y:S04]  /*0380*/  LDG.E R3, desc[UR6][R18.64+0x8] ;  /* 0x0000080612037981 */ /* 0x000f28000c1e1900 */
[----:B------:R-:W4:Y:S04]  /*0390*/  LDG.E R11, desc[UR6][R14.64+0x10] ;  /* 0x000010060e0b7981 */ /* 0x000f28000c1e1900 */
[----:B------:R-:W4:Y:S04]  /*03a0*/  LDG.E R13, desc[UR6][R16.64+0x10] ;  /* 0x00001006100d7981 */ /* 0x000f28000c1e1900 */
[----:B------:R-:W4:Y:S04]  /*03b0*/  LDG.E R12, desc[UR6][R18.64+0x10] ;  /* 0x00001006120c7981 */ /* 0x000f28000c1e1900 */
[----:B------:R-:W0:Y:S01]  /*03c0*/  LDS.128 R4, [UR4+0x10] ;  /* 0x00001004ff047984 */ /* 0x000e220008000c00 */
[----:B---3--:R-:W-:-:S02]  /*03d0*/  I2FP.F32.S32 R20, R20 ;  /* 0x0000001400147245 */ /* 0x008fc40000201400 */
[----:B0-----:R-:W-:Y:S02]  /*03e0*/  I2FP.F32.S32 R6, R6 ;  /* 0x0000000600067245 */ /* 0x001fe40000201400 */
[----:B------:R-:W-:Y:S02]  /*03f0*/  I2FP.F32.S32 R4, R4 ;  /* 0x0000000400047245 */ /* 0x000fe40000201400 */
[----:B------:R-:W-:Y:S02]  /*0400*/  I2FP.F32.S32 R7, R7 ;  /* 0x0000000700077245 */ /* 0x000fe40000201400 */
[----:B------:R-:W-:Y:S01]  /*0410*/  I2FP.F32.S32 R5, R5 ;  /* 0x0000000500057245 */ /* 0x000fe20000201400 */
[----:B--2---:R-:W-:Y:S01]  /*0420*/  FADD R0, RZ, R0 ;  /* 0x00000000ff007221 */ /* 0x004fe20000000000 */
[----:B-----5:R-:W-:-:S04]  /*0430*/  FADD R9, R8, R8 ;  /* 0x0000000808097221 */ /* 0x020fc80000000000 */
[----:B------:R-:W-:Y:S02]  /*0440*/  FADD R0, R0, -R9 ;  /* 0x8000000900007221 */ /* 0x000fe40000000000 */
[----:B------:R-:W0:Y:S02]  /*0450*/  LDC.64 R8, c[0x0][0x388] ;  /* 0x0000e200ff087b82 */ /* 0x000e240000000a00 */
[----:B----4-:R-:W-:-:S04]  /*0460*/  FFMA R0, R21, R6, R0 ;  /* 0x0000000615007223 */ /* 0x010fc80000000000 */
[----:B------:R-:W-:-:S04]  /*0470*/  FFMA R23, RZ, R23, R0 ;  /* 0x00000017ff177223 */ /* 0x000fc80000000000 */
[----:B------:R-:W-:-:S04]  /*0480*/  FFMA R4, R10, R4, R23 ;  /* 0x000000040a047223 */ /* 0x000fc80000000017 */
[----:B------:R-:W-:-:S04]  /*0490*/  FFMA R4, R3, R7, R4 ;  /* 0x0000000703047223 */ /* 0x000fc80000000004 */
[----:B------:R-:W-:-:S04]  /*04a0*/  FADD R4, R4, R11 ;  /* 0x0000000b04047221 */ /* 0x000fc80000000000 */
[----:B------:R-:W-:Y:S01]  /*04b0*/  FFMA R5, R13, R5, R4 ;  /* 0x000000050d057223 */ /* 0x000fe20000000004 */
[----:B0-----:R-:W-:-:S04]  /*04c0*/  IMAD.WIDE R8, R2, 0x4, R8 ;  /* 0x0000000402087825 */ /* 0x001fc800078e0208 */
[----:B------:R-:W-:-:S05]  /*04d0*/  FFMA R5, R12, R20, R5 ;  /* 0x000000140c057223 */ /* 0x000fca0000000005 */
[----:B------:R-:W-:Y:S01]  /*04e0*/  STG.E desc[UR6][R8.64], R5 ;  /* 0x0000000508007986 */ /* 0x000fe2000c101906 */
[----:B------:R-:W-:Y:S05]  /*04f0*/  EXIT ;  /* 0x000000000000794d */ /* 0x000fea0003800000 */
.L_x_0:
[----:B------:R-:W-:-:S00]  /*0500*/  BRA `(.L_x_0) ;  /* 0xfffffffc00fc7947 */ /* 0x000fc0000383ffff */
[----:B------:R-:W-:-:S00]  /*0510*/  NOP ;  /* 0x0000000000007918 */ /* 0x000fc00000000000 */
        /* <DEDUP_REMOVED lines=14> */
.L_x_22:


//--------------------- .text._Z21kernel_convolucionAoSPfS_S_ii --------------------------
	.section	.text._Z21kernel_convolucionAoSPfS_S_ii,"ax",@progbits
	.align	128
        .global         _Z21kernel_convolucionAoSPfS_S_ii
        .type           _Z21kernel_convolucionAoSPfS_S_ii,@function
        .size           _Z21kernel_convolucionAoSPfS_S_ii,(.L_x_23 - _Z21kernel_convolucionAoSPfS_S_ii)
        .other          _Z21kernel_convolucionAoSPfS_S_ii,@"STO_CUDA_ENTRY STV_DEFAULT"
_Z21kernel_convolucionAoSPfS_S_ii:
.text._Z21kernel_convolucionAoSPfS_S_ii:
[----:B------:R-:W-:Y:S01]  /*0000*/  LDC R1, c[0x0][0x37c] ;  /* 0x0000df00ff017b82 */ /* 0x000fe20000000800 */
[----:B------:R-:W0:Y:S07]  /*0010*/  S2R R10, SR_TID.X ;  /* 0x00000000000a7919 */ /* 0x000e2e0000002100 */
[----:B------:R-:W1:Y:S01]  /*0020*/  LDC.64 R4, c[0x0][0x398] ;  /* 0x0000e600ff047b82 */ /* 0x000e620000000a00 */
[----:B------:R-:W0:Y:S01]  /*0030*/  LDCU UR4, c[0x0][0x360] ;  /* 0x00006c00ff0477ac */ /* 0x000e220008000800 */
[----:B------:R-:W0:Y:S02]  /*0040*/  S2R R3, SR_CTAID.X ;  /* 0x0000000000037919 */ /* 0x000e240000002500 */
[----:B0-----:R-:W-:-:S02]  /*0050*/  IMAD R10, R3, UR4, R10 ;  /* 0x00000004030a7c24 */ /* 0x001fc4000f8e020a */
[----:B-1----:R-:W-:-:S05]  /*0060*/  IMAD R3, R5, R4, RZ ;  /* 0x0000000405037224 */ /* 0x002fca00078e02ff */
[----:B------:R-:W-:-:S13]  /*0070*/  ISETP.GE.AND P0, PT, R10, R3, PT ;  /* 0x000000030a00720c */ /* 0x000fda0003f06270 */
[----:B------:R-:W-:Y:S05]  /*0080*/  @P0 EXIT ;  /* 0x000000000000094d */ /* 0x000fea0003800000 */
[----:B------:R-:W-:Y:S01]  /*0090*/  IABS R7, R5 ;  /* 0x0000000500077213 */ /* 0x000fe20000000000 */
[----:B------:R-:W0:Y:S01]  /*00a0*/  LDC.64 R12, c[0x0][0x380] ;  /* 0x0000e000ff0c7b82 */ /* 0x000e220000000a00 */
[----:B------:R-:W1:Y:S02]  /*00b0*/  LDCU.64 UR4, c[0x0][0x358] ;  /* 0x00006b00ff0477ac */ /* 0x000e640008000a00 */
[----:B------:R-:W2:Y:S08]  /*00c0*/  I2F.RP R0, R7 ;  /* 0x0000000700007306 */ /* 0x000eb00000209400 */
[----:B--2---:R-:W2:Y:S02]  /*00d0*/  MUFU.RCP R0, R0 ;  /* 0x0000000000007308 */ /* 0x004ea40000001000 */
[----:B--2---:R-:W-:-:S06]  /*00e0*/  IADD3 R2, PT, PT, R0, 0xffffffe, RZ ;  /* 0x0ffffffe00027810 */ /* 0x004fcc0007ffe0ff */
[----:B------:R2:W3:Y:S02]  /*00f0*/  F2I.FTZ.U32.TRUNC.NTZ R3, R2 ;  /* 0x0000000200037305 */ /* 0x0004e4000021f000 */
[----:B--2---:R-:W-:Y:S01]  /*0100*/  HFMA2 R2, -RZ, RZ, 0, 0 ;  /* 0x00000000ff027431 */ /* 0x004fe200000001ff */
[----:B---3--:R-:W-:-:S05]  /*0110*/  IADD3 R4, PT, PT, RZ, -R3, RZ ;  /* 0x80000003ff047210 */ /* 0x008fca0007ffe0ff */
[----:B------:R-:W-:Y:S01]  /*0120*/  IMAD R9, R4, R7, RZ ;  /* 0x0000000704097224 */ /* 0x000fe200078e02ff */
[----:B------:R-:W-:-:S03]  /*0130*/  IABS R4, R10 ;  /* 0x0000000a00047213 */ /* 0x000fc60000000000 */
[----:B------:R-:W-:-:S06]  /*0140*/  IMAD.HI.U32 R3, R3, R9, R2 ;  /* 0x0000000903037227 */ /* 0x000fcc00078e0002 */
[----:B------:R-:W-:-:S05]  /*0150*/  IMAD.HI.U32 R3, R3, R4, RZ ;  /* 0x0000000403037227 */ /* 0x000fca00078e00ff */
[----:B------:R-:W-:-:S05]  /*0160*/  IADD3 R0, PT, PT, -R3, RZ, RZ ;  /* 0x000000ff03007210 */ /* 0x000fca0007ffe1ff */
        /* <DEDUP_REMOVED lines=8> */
[----:B------:R-:W-:-:S04]  /*01f0*/  @P0 IADD3 R3, PT, PT, R3, 0x1, RZ ;  /* 0x0000000103030810 */ /* 0x000fc80007ffe0ff */
[----:B------:R-:W-:Y:S02]  /*0200*/  MOV R0, R3 ;  /* 0x0000000300007202 */ /* 0x000fe40000000f00 */
[----:B------:R-:W1:Y:S02]  /*0210*/  LDC.64 R2, c[0x0][0x390] ;  /* 0x0000e400ff027b82 */ /* 0x000e640000000a00 */
[----:B------:R-:W-:Y:S02]  /*0220*/  @!P1 IADD3 R0, PT, PT, -R0, RZ, RZ ;  /* 0x000000ff00009210 */ /* 0x000fe40007ffe1ff */
[----:B------:R-:W-:-:S04]  /*0230*/  @!P2 LOP3.LUT R0, RZ, R5, RZ, 0x33, !PT ;  /* 0x00000005ff00a212 */ /* 0x000fc800078e33ff */
[----:B------:R-:W-:-:S05]  /*0240*/  IADD3 R4, PT, PT, -R0, RZ, RZ ;  /* 0x000000ff00047210 */ /* 0x000fca0007ffe1ff */
[C---:B------:R-:W-:Y:S01]  /*0250*/  IMAD R4, R5.reuse, R4, R10 ;  /* 0x0000000405047224 */ /* 0x040fe200078e020a */
[----:B------:R-:W-:-:S04]  /*0260*/  SHF.L.U32 R5, R5, 0x2, RZ ;  /* 0x0000000205057819 */ /* 0x000fc800000006ff */
[----:B------:R-:W-:-:S05]  /*0270*/  SHF.L.U32 R4, R4, 0x1, RZ ;  /* 0x0000000104047819 */ /* 0x000fca00000006ff */
[----:B------:R-:W-:Y:S01]  /*0280*/  IMAD R7, R0, R5, R4 ;  /* 0x0000000500077224 */ /* 0x000fe200078e0204 */
[----:B-1----:R-:W2:Y:S03]  /*0290*/  LDG.E R9, desc[UR4][R2.64] ;  /* 0x0000000402097981 */ /* 0x002ea6000c1e1900 */
[----:B0-----:R-:W-:Y:S01]  /*02a0*/  IMAD.WIDE R12, R7, 0x4, R12 ;  /* 0x00000004070c7825 */ /* 0x001fe200078e020c */
[----:B------:R-:W3:Y:S04]  /*02b0*/  LDG.E R8, desc[UR4][R2.64+0xc] ;  /* 0x00000c0402087981 */ /* 0x000ee8000c1e1900 */
[----:B------:R-:W2:Y:S01]  /*02c0*/  LDG.E R0, desc[UR4][R12.64] ;  /* 0x000000040c007981 */ /* 0x000ea2000c1e1900 */
[----:B------:R-:W-:-:S03]  /*02d0*/  IMAD.WIDE R6, R5, 0x4, R12 ;  /* 0x0000000405067825 */ /* 0x000fc600078e020c */
[----:B------:R-:W4:Y:S01]  /*02e0*/  LDG.E R11, desc[UR4][R2.64+0x18] ;  /* 0x00001804020b7981 */ /* 0x000f22000c1e1900 */
[----:B------:R-:W-:-:S03]  /*02f0*/  IMAD.WIDE R4, R5, 0x4, R6 ;  /* 0x0000000405047825 */ /* 0x000fc600078e0206 */
[----:B------:R-:W3:Y:S04]  /*0300*/  LDG.E R27, desc[UR4][R6.64] ;  /* 0x00000004061b7981 */ /* 0x000ee8000c1e1900 */
[----:B------:R-:W4:Y:S04]  /*0310*/  LDG.E R14, desc[UR4][R4.64] ;  /* 0x00000004040e7981 */ /* 0x000f28000c1e1900 */
[----:B------:R-:W5:Y:S04]  /*0320*/  LDG.E R15, desc[UR4][R2.64+0x4] ;  /* 0x00000404020f7981 */ /* 0x000f68000c1e1900 */
        /* <DEDUP_REMOVED lines=10> */
[----:B------:R-:W5:Y:S01]  /*03d0*/  LDG.E R26, desc[UR4][R2.64+0x20] ;  /* 0x00002004021a7981 */ /* 0x000f62000c1e1900 */
[----:B--2---:R-:W-:-:S04]  /*03e0*/  FFMA R0, R0, R9, RZ ;  /* 0x0000000900007223 */ /* 0x004fc800000000ff */
[----:B---3--:R-:W-:Y:S02]  /*03f0*/  FFMA R27, R27, R8, R0 ;  /* 0x000000081b1b7223 */ /* 0x008fe40000000000 */
[----:B------:R-:W0:Y:S02]  /*0400*/  LDC.64 R8, c[0x0][0x388] ;  /* 0x0000e200ff087b82 */ /* 0x000e240000000a00 */
[----:B----4-:R-:W-:-:S04]  /*0410*/  FFMA R11, R14, R11, R27 ;  /* 0x0000000b0e0b7223 */ /* 0x010fc8000000001b */
[----:B-----5:R-:W-:-:S04]  /*0420*/  FFMA R11, R16, R15, R11 ;  /* 0x0000000f100b7223 */ /* 0x020fc8000000000b */
[----:B------:R-:W-:-:S04]  /*0430*/  FFMA R11, R18, R17, R11 ;  /* 0x00000011120b7223 */ /* 0x000fc8000000000b */
[----:B------:R-:W-:-:S04]  /*0440*/  FFMA R20, R20, R19, R11 ;  /* 0x0000001314147223 */ /* 0x000fc8000000000b */
[----:B------:R-:W-:Y:S01]  /*0450*/  FFMA R21, R21, R22, R20 ;  /* 0x0000001615157223 */ /* 0x000fe20000000014 */
[----:B0-----:R-:W-:-:S04]  /*0460*/  IMAD.WIDE R8, R10, 0x4, R8 ;  /* 0x000000040a087825 */ /* 0x001fc800078e0208 */
[----:B------:R-:W-:-:S04]  /*0470*/  FFMA R24, R24, R25, R21 ;  /* 0x0000001918187223 */ /* 0x000fc80000000015 */
[----:B------:R-:W-:-:S05]  /*0480*/  FFMA R23, R23, R26, R24 ;  /* 0x0000001a17177223 */ /* 0x000fca0000000018 */
[----:B------:R-:W-:Y:S01]  /*0490*/  STG.E desc[UR4][R8.64], R23 ;  /* 0x0000001708007986 */ /* 0x000fe2000c101904 */
[----:B------:R-:W-:Y:S05]  /*04a0*/  EXIT ;  /* 0x000000000000794d */ /* 0x000fea0003800000 */
.L_x_1:
        /* <DEDUP_REMOVED lines=13> */
.L_x_23:


//--------------------- .text._Z17kernel_poolingAoSPfS_iii --------------------------
	.section	.text._Z17kernel_poolingAoSPfS_iii,"ax",@progbits
	.align	128
        .global         _Z17kernel_poolingAoSPfS_iii
        .type           _Z17kernel_poolingAoSPfS_iii,@function
        .size           _Z17kernel_poolingAoSPfS_iii,(.L_x_24 - _Z17kernel_poolingAoSPfS_iii)
        .other          _Z17kernel_poolingAoSPfS_iii,@"STO_CUDA_ENTRY STV_DEFAULT"
_Z17kernel_poolingAoSPfS_iii:
.text._Z17kernel_poolingAoSPfS_iii:
        /* <DEDUP_REMOVED lines=10> */
[----:B------:R-:W0:Y:S01]  /*00a0*/  LDCU UR6, c[0x0][0x398] ;  /* 0x00007300ff0677ac */ /* 0x000e220008000800 */
[----:B------:R-:W-:Y:S01]  /*00b0*/  IABS R6, R0 ;  /* 0x0000000000067213 */ /* 0x000fe20000000000 */
[----:B------:R-:W-:Y:S01]  /*00c0*/  BSSY.RECONVERGENT B0, `(.L_x_2) ;  /* 0x0000037000007945 */ /* 0x000fe20003800200 */
[----:B------:R-:W1:Y:S01]  /*00d0*/  I2F.RP R7, R10 ;  /* 0x0000000a00077306 */ /* 0x000e620000209400 */
[----:B------:R-:W-:Y:S02]  /*00e0*/  ISETP.GE.AND P1, PT, R0, RZ, PT ;  /* 0x000000ff0000720c */ /* 0x000fe40003f26270 */
[----:B------:R-:W-:-:S05]  /*00f0*/  ISETP.NE.AND P3, PT, R3, RZ, PT ;  /* 0x000000ff0300720c */ /* 0x000fca0003f65270 */
[----:B-1----:R-:W1:Y:S01]  /*0100*/  MUFU.RCP R7, R7 ;  /* 0x0000000700077308 */ /* 0x002e620000001000 */
[----:B0-----:R-:W-:Y:S01]  /*0110*/  UIADD3 UR4, UPT, UPT, UR6, -0x2, URZ ;  /* 0xfffffffe06047890 */ /* 0x001fe2000fffe0ff */
[----:B-1----:R-:W-:-:S06]  /*0120*/  VIADD R4, R7, 0xffffffe ;  /* 0x0ffffffe07047836 */ /* 0x002fcc0000000000 */
[----:B------:R0:W1:Y:S02]  /*0130*/  F2I.FTZ.U32.TRUNC.NTZ R5, R4 ;  /* 0x0000000400057305 */ /* 0x000064000021f000 */
[----:B0-----:R-:W-:Y:S02]  /*0140*/  IMAD.MOV.U32 R4, RZ, RZ, RZ ;  /* 0x000000ffff047224 */ /* 0x001fe400078e00ff */
[----:B-1----:R-:W-:-:S04]  /*0150*/  IMAD.MOV R9, RZ, RZ, -R5 ;  /* 0x000000ffff097224 */ /* 0x002fc800078e0a05 */
[----:B------:R-:W-:-:S04]  /*0160*/  IMAD R9, R9, R10, RZ ;  /* 0x0000000a09097224 */ /* 0x000fc800078e02ff */
[----:B------:R-:W-:Y:S01]  /*0170*/  IMAD.HI.U32 R5, R5, R9, R4 ;  /* 0x0000000905057227 */ /* 0x000fe200078e0004 */
[----:B------:R-:W-:-:S05]  /*0180*/  LOP3.LUT R9, R0, R3, RZ, 0x3c, !PT ;  /* 0x0000000300097212 */ /* 0x000fca00078e3cff */
[----:B------:R-:W-:-:S04]  /*0190*/  IMAD.HI.U32 R8, R5, R6, RZ ;  /* 0x0000000605087227 */ /* 0x000fc800078e00ff */
[----:B------:R-:W-:-:S04]  /*01a0*/  IMAD.MOV R5, RZ, RZ, -R8 ;  /* 0x000000ffff057224 */ /* 0x000fc800078e0a08 */
[----:B------:R-:W-:-:S05]  /*01b0*/  IMAD R5, R10, R5, R6 ;  /* 0x000000050a057224 */ /* 0x000fca00078e0206 */
[----:B------:R-:W-:-:S13]  /*01c0*/  ISETP.GT.U32.AND P0, PT, R10, R5, PT ;  /* 0x000000050a00720c */ /* 0x000fda0003f04070 */
[----:B------:R-:W-:Y:S01]  /*01d0*/  @!P0 IADD3 R5, PT, PT, R5, -R10, RZ ;  /* 0x8000000a05058210 */ /* 0x000fe20007ffe0ff */
[----:B------:R-:W-:-:S03]  /*01e0*/  @!P0 VIADD R8, R8, 0x1 ;  /* 0x0000000108088836 */ /* 0x000fc60000000000 */
[----:B------:R-:W-:Y:S01]  /*01f0*/  ISETP.GT.U32.AND P2, PT, R10, R5, PT ;  /* 0x000000050a00720c */ /* 0x000fe20003f44070 */
[C---:B------:R-:W-:Y:S01]  /*0200*/  IMAD.IADD R4, R5.reuse, 0x1, -R10 ;  /* 0x0000000105047824 */ /* 0x040fe200078e0a0a */
[----:B------:R-:W-:Y:S02]  /*0210*/  ISETP.GE.U32.AND P4, PT, R5, R10, PT ;  /* 0x0000000a0500720c */ /* 0x000fe40003f86070 */
[----:B------:R-:W-:Y:S02]  /*0220*/  LOP3.LUT R10, RZ, R3, RZ, 0x33, !PT ;  /* 0x00000003ff0a7212 */ /* 0x000fe400078e33ff */
[----:B------:R-:W-:Y:S02]  /*0230*/  SEL R7, R4, R5, !P2 ;  /* 0x0000000504077207 */ /* 0x000fe40005000000 */
[----:B------:R-:W0:Y:S01]  /*0240*/  LDC.64 R4, c[0x0][0x380] ;  /* 0x0000e000ff047b82 */ /* 0x000e220000000a00 */
[----:B------:R-:W-:Y:S01]  /*0250*/  ISETP.GE.AND P2, PT, R9, RZ, PT ;  /* 0x000000ff0900720c */ /* 0x000fe20003f46270 */
[----:B------:R-:W-:-:S02]  /*0260*/  IMAD.MOV.U32 R9, RZ, RZ, RZ ;  /* 0x000000ffff097224 */ /* 0x000fc400078e00ff */
[----:B------:R-:W-:-:S03]  /*0270*/  @!P1 IMAD.MOV R7, RZ, RZ, -R7 ;  /* 0x000000ffff079224 */ /* 0x000fc600078e0a07 */
[----:B------:R-:W-:Y:S02]  /*0280*/  @P4 IADD3 R8, PT, PT, R8, 0x1, RZ ;  /* 0x0000000108084810 */ /* 0x000fe40007ffe0ff */
[----:B------:R-:W-:-:S04]  /*0290*/  SEL R12, R10, R7, !P3 ;  /* 0x000000070a0c7207 */ /* 0x000fc80005800000 */
[----:B------:R-:W-:Y:S01]  /*02a0*/  ISETP.NE.AND P0, PT, R12, UR4, PT ;  /* 0x000000040c007c0c */ /* 0x000fe2000bf05270 */
[----:B------:R-:W-:-:S03]  /*02b0*/  @!P2 IMAD.MOV R8, RZ, RZ, -R8 ;  /* 0x000000ffff08a224 */ /* 0x000fc600078e0a08 */
[----:B------:R-:W-:Y:S02]  /*02c0*/  ISETP.NE.OR P0, PT, RZ, UR6, P0 ;  /* 0x00000006ff007c0c */ /* 0x000fe40008705670 */
[----:B------:R-:W-:-:S11]  /*02d0*/  SEL R10, R10, R8, !P3 ;  /* 0x000000080a0a7207 */ /* 0x000fd60005800000 */
[----:B------:R-:W-:Y:S05]  /*02e0*/  @P0 BRA `(.L_x_3) ;  /* 0x0000000000500947 */ /* 0x000fea0003800000 */
[----:B------:R-:W-:-:S04]  /*02f0*/  IABS R7, R2 ;  /* 0x0000000200077213 */ /* 0x000fc80000000000 */
[----:B------:R-:W1:Y:S08]  /*0300*/  I2F.RP R3, R7 ;  /* 0x0000000700037306 */ /* 0x000e700000209400 */
[----:B-1----:R-:W1:Y:S02]  /*0310*/  MUFU.RCP R3, R3 ;  /* 0x0000000300037308 */ /* 0x002e640000001000 */
[----:B-1----:R-:W-:-:S06]  /*0320*/  VIADD R8, R3, 0xffffffe ;  /* 0x0ffffffe03087836 */ /* 0x002fcc0000000000 */
[----:B------:R1:W2:Y:S02]  /*0330*/  F2I.FTZ.U32.TRUNC.NTZ R9, R8 ;  /* 0x0000000800097305 */ /* 0x0002a4000021f000 */
[----:B-1----:R-:W-:Y:S01]  /*0340*/  IMAD.MOV.U32 R8, RZ, RZ, RZ ;  /* 0x000000ffff087224 */ /* 0x002fe200078e00ff */
[----:B--2---:R-:W-:-:S05]  /*0350*/  IADD3 R14, PT, PT, RZ, -R9, RZ ;  /* 0x80000009ff0e7210 */ /* 0x004fca0007ffe0ff */
[----:B------:R-:W-:-:S04]  /*0360*/  IMAD R11, R14, R7, RZ ;  /* 0x000000070e0b7224 */ /* 0x000fc800078e02ff */
[----:B------:R-:W-:-:S06]  /*0370*/  IMAD.HI.U32 R9, R9, R11, R8 ;  /* 0x0000000b09097227 */ /* 0x000fcc00078e0008 */
[----:B------:R-:W-:-:S04]  /*0380*/  IMAD.HI.U32 R9, R9, R6, RZ ;  /* 0x0000000609097227 */ /* 0x000fc800078e00ff */
[----:B------:R-:W-:-:S04]  /*0390*/  IMAD.MOV R9, RZ, RZ, -R9 ;  /* 0x000000ffff097224 */ /* 0x000fc800078e0a09 */
[----:B------:R-:W-:-:S05]  /*03a0*/  IMAD R6, R7, R9, R6 ;  /* 0x0000000907067224 */ /* 0x000fca00078e0206 */
[----:B------:R-:W-:-:S13]  /*03b0*/  ISETP.GT.U32.AND P0, PT, R7, R6, PT ;  /* 0x000000060700720c */ /* 0x000fda0003f04070 */
[----:B------:R-:W-:Y:S01]  /*03c0*/  @!P0 IMAD.IADD R6, R6, 0x1, -R7 ;  /* 0x0000000106068824 */ /* 0x000fe200078e0a07 */
[----:B------:R-:W-:-:S04]  /*03d0*/  ISETP.NE.AND P0, PT, R2, RZ, PT ;  /* 0x000000ff0200720c */ /* 0x000fc80003f05270 */
[----:B------:R-:W-:-:S13]  /*03e0*/  ISETP.GT.U32.AND P2, PT, R7, R6, PT ;  /* 0x000000060700720c */ /* 0x000fda0003f44070 */
[----:B------:R-:W-:-:S05]  /*03f0*/  @!P2 IADD3 R6, PT, PT, R6, -R7, RZ ;  /* 0x800000070606a210 */ /* 0x000fca0007ffe0ff */
[----:B------:R-:W-:Y:S01]  /*0400*/  @!P1 IMAD.MOV R6, RZ, RZ, -R6 ;  /* 0x000000ffff069224 */ /* 0x000fe200078e0a06 */
[----:B------:R-:W-:-:S05]  /*0410*/  @!P0 LOP3.LUT R6, RZ, R2, RZ, 0x33, !PT ;  /* 0x00000002ff068212 */ /* 0x000fca00078e33ff */
[----:B------:R-:W-:-:S07]  /*0420*/  IMAD.MOV.U32 R9, RZ, RZ, R6 ;  /* 0x000000ffff097224 */ /* 0x000fce00078e0006 */
.L_x_3:
[----:B------:R-:W-:Y:S05]  /*0430*/  BSYNC.RECONVERGENT B0 ;  /* 0x0000000000007941 */ /* 0x000fea0003800200 */
.L_x_2:
[----:B------:R-:W1:Y:S01]  /*0440*/  LDCU.64 UR4, c[0x0][0x358] ;  /* 0x00006b00ff0477ac */ /* 0x000e620008000a00 */
[----:B------:R-:W-:Y:S02]  /*0450*/  IMAD R7, R10, UR6, RZ ;  /* 0x000000060a077c24 */ /* 0x000fe4000f8e02ff */
[----:B------:R-:W-:-:S05]  /*0460*/  IMAD.SHL.U32 R6, R12, 0x2, RZ ;  /* 0x000000020c067824 */ /* 0x000fca00078e00ff */
[----:B------:R-:W-:-:S05]  /*0470*/  LEA R3, R7, R6, 0x1 ;  /* 0x0000000607037211 */ /* 0x000fca00078e08ff */
[----:B0-----:R-:W-:Y:S01]  /*0480*/  IMAD.WIDE R2, R3, 0x4, R4 ;  /* 0x0000000403027825 */ /* 0x001fe200078e0204 */
[----:B------:R-:W-:-:S04]  /*0490*/  IADD3 R7, PT, PT, R6, UR6, R7 ;  /* 0x0000000606077c10 */ /* 0x000fc8000fffe007 */
[----:B-1----:R-:W2:Y:S01]  /*04a0*/  LDG.E R8, desc[UR4][R2.64] ;  /* 0x0000000402087981 */ /* 0x002ea2000c1e1900 */
[----:B------:R-:W-:Y:S02]  /*04b0*/  IMAD.WIDE R4, R7, 0x4, R4 ;  /* 0x0000000407047825 */ /* 0x000fe400078e0204 */
[----:B------:R-:W0:Y:S01]  /*04c0*/  LDC.64 R6, c[0x0][0x388] ;  /* 0x0000e200ff067b82 */ /* 0x000e220000000a00 */
[----:B------:R0:W3:Y:S04]  /*04d0*/  LDG.E R10, desc[UR4][R2.64+0x4] ;  /* 0x00000404020a7981 */ /* 0x0000e8000c1e1900 */
[----:B------:R-:W4:Y:S04]  /*04e0*/  LDG.E R11, desc[UR4][R4.64] ;  /* 0x00000004040b7981 */ /* 0x000f28000c1e1900 */
[----:B------:R-:W5:Y:S01]  /*04f0*/  LDG.E R12, desc[UR4][R4.64+0x4] ;  /* 0x00000404040c7981 */ /* 0x000f62000c1e1900 */
[----:B------:R-:W-:-:S04]  /*0500*/  IMAD.IADD R9, R0, 0x1, -R9 ;  /* 0x0000000100097824 */ /* 0x000fc800078e0a09 */
[----:B0-----:R-:W-:Y:S01]  /*0510*/  IMAD.WIDE R2, R9, 0x4, R6 ;  /* 0x0000000409027825 */ /* 0x001fe200078e0206 */
[----:B--2---:R-:W-:-:S04]  /*0520*/  FMNMX R13, RZ, R8, !PT ;  /* 0x00000008ff0d7209 */ /* 0x004fc80007800000 */
[----:B---3--:R-:W-:-:S04]  /*0530*/  FSETP.GT.AND P0, PT, R10, R13, PT ;  /* 0x0000000d0a00720b */ /* 0x008fc80003f04000 */
[----:B------:R-:W-:-:S04]  /*0540*/  FSEL R10, R10, R13, P0 ;  /* 0x0000000d0a0a7208 */ /* 0x000fc80000000000 */
[----:B----4-:R-:W-:-:S04]  /*0550*/  FSETP.GT.AND P0, PT, R11, R10, PT ;  /* 0x0000000a0b00720b */ /* 0x010fc80003f04000 */
[----:B------:R-:W-:-:S04]  /*0560*/  FSEL R11, R11, R10, P0 ;  /* 0x0000000a0b0b7208 */ /* 0x000fc80000000000 */
[----:B-----5:R-:W-:-:S04]  /*0570*/  FSETP.GT.AND P0, PT, R12, R11, PT ;  /* 0x0000000b0c00720b */ /* 0x020fc80003f04000 */
[----:B------:R-:W-:-:S05]  /*0580*/  FSEL R11, R12, R11, P0 ;  /* 0x0000000b0c0b7208 */ /* 0x000fca0000000000 */
[----:B------:R-:W-:Y:S01]  /*0590*/  STG.E desc[UR4][R2.64], R11 ;  /* 0x0000000b02007986 */ /* 0x000fe2000c101904 */
[----:B------:R-:W-:Y:S05]  /*05a0*/  EXIT ;  /* 0x000000000000794d */ /* 0x000fea0003800000 */
.L_x_4:
        /* <DEDUP_REMOVED lines=13> */
.L_x_24:


//--------------------- .text._Z11kernel_reluPfii --------------------------
	.section	.text._Z11kernel_reluPfii,"ax",@progbits
	.align	128
        .global         _Z11kernel_reluPfii
        .type           _Z11kernel_reluPfii,@function
        .size           _Z11kernel_reluPfii,(.L_x_25 - _Z11kernel_reluPfii)
        .other          _Z11kernel_reluPfii,@"STO_CUDA_ENTRY STV_DEFAULT"
_Z11kernel_reluPfii:
.text._Z11kernel_reluPfii:
[----:B------:R-:W-:Y:S01]  /*0000*/  LDC R1, c[0x0][0x37c] ;  /* 0x0000df00ff017b82 */ /* 0x000fe20000000800 */
[----:B------:R-:W0:Y:S01]  /*0010*/  S2R R5, SR_TID.X ;  /* 0x0000000000057919 */ /* 0x000e220000002100 */
[----:B------:R-:W1:Y:S01]  /*0020*/  LDCU.64 UR4, c[0x0][0x388] ;  /* 0x00007100ff0477ac */ /* 0x000e620008000a00 */
[----:B------:R-:W0:Y:S01]  /*0030*/  S2R R0, SR_CTAID.X ;  /* 0x0000000000007919 */ /* 0x000e220000002500 */
[----:B------:R-:W0:Y:S01]  /*0040*/  LDCU UR6, c[0x0][0x360] ;  /* 0x00006c00ff0677ac */ /* 0x000e220008000800 */
[----:B-1----:R-:W-:Y:S01]  /*0050*/  UIMAD UR4, UR5, UR4, URZ ;  /* 0x00000004050472a4 */ /* 0x002fe2000f8e02ff */
[----:B0-----:R-:W-:-:S05]  /*0060*/  IMAD R5, R0, UR6, R5 ;  /* 0x0000000600057c24 */ /* 0x001fca000f8e0205 */
[----:B------:R-:W-:-:S13]  /*0070*/  ISETP.GE.AND P0, PT, R5, UR4, PT ;  /* 0x0000000405007c0c */ /* 0x000fda000bf06270 */
[----:B------:R-:W-:Y:S05]  /*0080*/  @P0 EXIT ;  /* 0x000000000000094d */ /* 0x000fea0003800000 */
[----:B------:R-:W0:Y:S01]  /*0090*/  LDC.64 R2, c[0x0][0x380] ;  /* 0x0000e000ff027b82 */ /* 0x000e220000000a00 */
[----:B------:R-:W1:Y:S01]  /*00a0*/  LDCU.64 UR4, c[0x0][0x358] ;  /* 0x00006b00ff0477ac */ /* 0x000e620008000a00 */
[----:B0-----:R-:W-:-:S05]  /*00b0*/  IMAD.WIDE R2, R5, 0x4, R2 ;  /* 0x0000000405027825 */ /* 0x001fca00078e0202 */
[----:B-1----:R-:W2:Y:S02]  /*00c0*/  LDG.E R0, desc[UR4][R2.64] ;  /* 0x0000000402007981 */ /* 0x002ea4000c1e1900 */
[----:B--2---:R-:W-:-:S13]  /*00d0*/  FSETP.GEU.AND P0, PT, R0, RZ, PT ;  /* 0x000000ff0000720b */ /* 0x004fda0003f0e000 */
[----:B------:R0:W-:Y:S01]  /*00e0*/  @!P0 STG.E desc[UR4][R2.64], RZ ;  /* 0x000000ff02008986 */ /* 0x0001e2000c101904 */
[----:B------:R-:W-:Y:S05]  /*00f0*/  @!P0 EXIT ;  /* 0x000000000000894d */ /* 0x000fea0003800000 */
[----:B------:R-:W-:-:S13]  /*0100*/  FSETP.GT.AND P0, PT, R0, 1, PT ;  /* 0x3f8000000000780b */ /* 0x000fda0003f04000 */
[----:B------:R-:W-:Y:S05]  /*0110*/  @!P0 EXIT ;  /* 0x000000000000894d */ /* 0x000fea0003800000 */
[----:B------:R-:W-:-:S05]  /*0120*/  HFMA2 R5, -RZ, RZ, 1.875, 0 ;  /* 0x3f800000ff057431 */ /* 0x000fca00000001ff */
[----:B------:R-:W-:Y:S01]  /*0130*/  STG.E desc[UR4][R2.64], R5 ;  /* 0x0000000502007986 */ /* 0x000fe2000c101904 */
[----:B------:R-:W-:Y:S05]  /*0140*/  EXIT ;  /* 0x000000000000794d */ /* 0x000fea0003800000 */
.L_x_5:
        /* <DEDUP_REMOVED lines=11> */
.L_x_25:


//--------------------- .text._Z10kernel_sumPfS_S_S_ii --------------------------
	.section	.text._Z10kernel_sumPfS_S_S_ii,"ax",@progbits
	.align	128
        .global         _Z10kernel_sumPfS_S_S_ii
        .type           _Z10kernel_sumPfS_S_S_ii,@function
        .size           _Z10kernel_sumPfS_S_S_ii,(.L_x_21 - _Z10kernel_sumPfS_S_S_ii)
        .other          _Z10kernel_sumPfS_S_S_ii,@"STO_CUDA_ENTRY STV_DEFAULT"
_Z10kernel_sumPfS_S_S_ii:
.text._Z10kernel_sumPfS_S_S_ii:
        /* <DEDUP_REMOVED lines=10> */
[----:B------:R-:W1:Y:S07]  /*00a0*/  LDCU.64 UR6, c[0x0][0x358] ;  /* 0x00006b00ff0677ac */ /* 0x000e6e0008000a00 */
[----:B------:R-:W2:Y:S08]  /*00b0*/  LDC.64 R6, c[0x0][0x388] ;  /* 0x0000e200ff067b82 */ /* 0x000eb00000000a00 */
[----:B------:R-:W3:Y:S01]  /*00c0*/  LDC.64 R8, c[0x0][0x390] ;  /* 0x0000e400ff087b82 */ /* 0x000ee20000000a00 */
[----:B0-----:R-:W-:-:S06]  /*00d0*/  IMAD.WIDE R4, R2, 0x4, R4 ;  /* 0x0000000402047825 */ /* 0x001fcc00078e0204 */
[----:B-1----:R-:W4:Y:S01]  /*00e0*/  LDG.E R4, desc[UR6][R4.64] ;  /* 0x0000000604047981 */ /* 0x002f22000c1e1900 */
[----:B--2---:R-:W-:-:S06]  /*00f0*/  IMAD.WIDE R6, R2, 0x4, R6 ;  /* 0x0000000402067825 */ /* 0x004fcc00078e0206 */
[----:B------:R-:W4:Y:S01]  /*0100*/  LDG.E R7, desc[UR6][R6.64] ;  /* 0x0000000606077981 */ /* 0x000f22000c1e1900 */
[----:B---3--:R-:W-:-:S06]  /*0110*/  IMAD.WIDE R8, R2, 0x4, R8 ;  /* 0x0000000402087825 */ /* 0x008fcc00078e0208 */
[----:B------:R-:W2:Y:S01]  /*0120*/  LDG.E R9, desc[UR6][R8.64] ;  /* 0x0000000608097981 */ /* 0x000ea2000c1e1900 */
[----:B------:R-:W-:Y:S02]  /*0130*/  IMAD.MOV.U32 R10, RZ, RZ, 0x3eaaaaab ;  /* 0x3eaaaaabff0a7424 */ /* 0x000fe400078e00ff */
[----:B------:R-:W-:-:S04]  /*0140*/  IMAD.MOV.U32 R3, RZ, RZ, 0x40400000 ;  /* 0x40400000ff037424 */ /* 0x000fc800078e00ff */
[----:B------:R-:W-:-:S04]  /*0150*/  FFMA R3, R10, -R3, 1 ;  /* 0x3f8000000a037423 */ /* 0x000fc80000000803 */
[----:B------:R-:W-:Y:S01]  /*0160*/  FFMA R3, R3, R10, 0.3333333432674407959 ;  /* 0x3eaaaaab03037423 */ /* 0x000fe2000000000a */
[----:B------:R-:W-:Y:S01]  /*0170*/  BSSY.RECONVERGENT B1, `(.L_x_6) ;  /* 0x000000a000017945 */ /* 0x000fe20003800200 */
[----:B----4-:R-:W-:-:S04]  /*0180*/  FADD R0, R4, R7 ;  /* 0x0000000704007221 */ /* 0x010fc80000000000 */
[----:B--2---:R-:W-:-:S04]  /*0190*/  FADD R0, R0, R9 ;  /* 0x0000000900007221 */ /* 0x004fc80000000000 */
[----:B------:R-:W0:Y:S01]  /*01a0*/  FCHK P0, R0, 3 ;  /* 0x4040000000007902 */ /* 0x000e220000000000 */
[----:B------:R-:W-:-:S04]  /*01b0*/  FFMA R10, R0, R3, RZ ;  /* 0x00000003000a7223 */ /* 0x000fc800000000ff */
[----:B------:R-:W-:-:S04]  /*01c0*/  FFMA R4, R10, -3, R0 ;  /* 0xc04000000a047823 */ /* 0x000fc80000000000 */
[----:B------:R-:W-:Y:S01]  /*01d0*/  FFMA R7, R3, R4, R10 ;  /* 0x0000000403077223 */ /* 0x000fe2000000000a */
[----:B0-----:R-:W-:Y:S06]  /*01e0*/  @!P0 BRA `(.L_x_7) ;  /* 0x0000000000088947 */ /* 0x001fec0003800000 */
[----:B------:R-:W-:-:S07]  /*01f0*/  MOV R4, 0x210 ;  /* 0x0000021000047802 */ /* 0x000fce0000000f00 */
[----:B------:R-:W-:Y:S05]  /*0200*/  CALL.REL.NOINC `($__internal_0_$__cuda_sm3x_div_rn_noftz_f32_slowpath) ;  /* 0x0000000000147944 */ /* 0x000fea0003c00000 */
.L_x_7:
[----:B------:R-:W-:Y:S05]  /*0210*/  BSYNC.RECONVERGENT B1 ;  /* 0x0000000000017941 */ /* 0x000fea0003800200 */
.L_x_6:
[----:B------:R-:W0:Y:S02]  /*0220*/  LDC.64 R4, c[0x0][0x398] ;  /* 0x0000e600ff047b82 */ /* 0x000e240000000a00 */
[----:B0-----:R-:W-:-:S05]  /*0230*/  IMAD.WIDE R2, R2, 0x4, R4 ;  /* 0x0000000402027825 */ /* 0x001fca00078e0204 */
[----:B------:R-:W-:Y:S01]  /*0240*/  STG.E desc[UR6][R2.64], R7 ;  /* 0x0000000702007986 */ /* 0x000fe2000c101906 */
[----:B------:R-:W-:Y:S05]  /*0250*/  EXIT ;  /* 0x000000000000794d */ /* 0x000fea0003800000 */
        .weak           $__internal_0_$__cuda_sm3x_div_rn_noftz_f32_slowpath
        .type           $__internal_0_$__cuda_sm3x_div_rn_noftz_f32_slowpath,@function
        .size           $__internal_0_$__cuda_sm3x_div_rn_noftz_f32_slowpath,(.L_x_21 - $__internal_0_$__cuda_sm3x_div_rn_noftz_f32_slowpath)
$__internal_0_$__cuda_sm3x_div_rn_noftz_f32_slowpath:
[--C-:B------:R-:W-:Y:S01]  /*0260*/  SHF.R.U32.HI R3, RZ, 0x17, R0.reuse ;  /* 0x00000017ff037819 */ /* 0x100fe20000011600 */
[----:B------:R-:W-:Y:S04]  /*0270*/  BSSY.RECONVERGENT B0, `(.L_x_8) ;  /* 0x000005c000007945 */ /* 0x000fe80003800200 */
[----:B------:R-:W-:Y:S01]  /*0280*/  BSSY.RELIABLE B2, `(.L_x_9) ;  /* 0x000001a000027945 */ /* 0x000fe20003800100 */
[----:B------:R-:W-:Y:S01]  /*0290*/  IMAD.MOV.U32 R5, RZ, RZ, R0 ;  /* 0x000000ffff057224 */ /* 0x000fe200078e0000 */
[----:B------:R-:W-:-:S05]  /*02a0*/  LOP3.LUT R3, R3, 0xff, RZ, 0xc0, !PT ;  /* 0x000000ff03037812 */ /* 0x000fca00078ec0ff */
[----:B------:R-:W-:-:S05]  /*02b0*/  VIADD R7, R3, 0xffffffff ;  /* 0xffffffff03077836 */ /* 0x000fca0000000000 */
[----:B------:R-:W-:-:S13]  /*02c0*/  ISETP.GT.U32.OR P0, PT, R7, 0xfd, !PT ;  /* 0x000000fd0700780c */ /* 0x000fda0007f04470 */
[----:B------:R-:W-:Y:S01]  /*02d0*/  @!P0 IMAD.MOV.U32 R6, RZ, RZ, RZ ;  /* 0x000000ffff068224 */ /* 0x000fe200078e00ff */
[----:B------:R-:W-:Y:S06]  /*02e0*/  @!P0 BRA `(.L_x_10) ;  /* 0x00000000004c8947 */ /* 0x000fec0003800000 */
[----:B------:R-:W-:-:S13]  /*02f0*/  FSETP.GTU.FTZ.AND P0, PT, |R0|, +INF , PT ;  /* 0x7f8000000000780b */ /* 0x000fda0003f1c200 */
[----:B------:R-:W-:Y:S05]  /*0300*/  @P0 BREAK.RELIABLE B2 ;  /* 0x0000000000020942 */ /* 0x000fea0003800100 */
[----:B------:R-:W-:Y:S05]  /*0310*/  @P0 BRA `(.L_x_11) ;  /* 0x0000000400400947 */ /* 0x000fea0003800000 */
[----:B------:R-:W-:-:S05]  /*0320*/  HFMA2 R6, -RZ, RZ, 2.125, 0 ;  /* 0x40400000ff067431 */ /* 0x000fca00000001ff */
[----:B------:R-:W-:-:S13]  /*0330*/  LOP3.LUT P0, RZ, R6, 0x7fffffff, R5, 0xc8, !PT ;  /* 0x7fffffff06ff7812 */ /* 0x000fda000780c805 */
[----:B------:R-:W-:Y:S05]  /*0340*/  @!P0 BREAK.RELIABLE B2 ;  /* 0x0000000000028942 */ /* 0x000fea0003800100 */
[----:B------:R-:W-:Y:S05]  /*0350*/  @!P0 BRA `(.L_x_12) ;  /* 0x0000000400288947 */ /* 0x000fea0003800000 */
[----:B------:R-:W-:-:S13]  /*0360*/  LOP3.LUT P0, RZ, R5, 0x7fffffff, RZ, 0xc0, !PT ;  /* 0x7fffffff05ff7812 */ /* 0x000fda000780c0ff */
[----:B------:R-:W-:Y:S05]  /*0370*/  @!P0 BREAK.RELIABLE B2 ;  /* 0x0000000000028942 */ /* 0x000fea0003800100 */
[----:B------:R-:W-:Y:S05]  /*0380*/  @!P0 BRA `(.L_x_13) ;  /* 0x0000000400148947 */ /* 0x000fea0003800000 */
[----:B------:R-:W-:Y:S02]  /*0390*/  FSETP.NEU.FTZ.AND P0, PT, |R0|, +INF , PT ;  /* 0x7f8000000000780b */ /* 0x000fe40003f1d200 */
[----:B------:R-:W-:-:S04]  /*03a0*/  LOP3.LUT P1, RZ, R6, 0x7fffffff, RZ, 0xc0, !PT ;  /* 0x7fffffff06ff7812 */ /* 0x000fc8000782c0ff */
[----:B------:R-:W-:-:S13]  /*03b0*/  PLOP3.LUT P0, PT, P0, P1, PT, 0x2f, 0xf2 ;  /* 0x0000000000f2781c */ /* 0x000fda0000702577 */
[----:B------:R-:W-:Y:S05]  /*03c0*/  @P0 BREAK.RELIABLE B2 ;  /* 0x0000000000020942 */ /* 0x000fea0003800100 */
[----:B------:R-:W-:Y:S05]  /*03d0*/  @P0 BRA `(.L_x_14) ;  /* 0x0000000000f40947 */ /* 0x000fea0003800000 */
[----:B------:R-:W-:-:S13]  /*03e0*/  ISETP.GE.AND P0, PT, R7, RZ, PT ;  /* 0x000000ff0700720c */ /* 0x000fda0003f06270 */
[----:B------:R-:W-:Y:S02]  /*03f0*/  @P0 IMAD.MOV.U32 R6, RZ, RZ, RZ ;  /* 0x000000ffff060224 */ /* 0x000fe400078e00ff */
[----:B------:R-:W-:Y:S01]  /*0400*/  @!P0 FFMA R5, R0, 1.84467440737095516160e+19, RZ ;  /* 0x5f80000000058823 */ /* 0x000fe200000000ff */
[----:B------:R-:W-:-:S07]  /*0410*/  @!P0 IMAD.MOV.U32 R6, RZ, RZ, -0x40 ;  /* 0xffffffc0ff068424 */ /* 0x000fce00078e00ff */
.L_x_10:
[----:B------:R-:W-:Y:S05]  /*0420*/  BSYNC.RELIABLE B2 ;  /* 0x0000000000027941 */ /* 0x000fea0003800100 */
.L_x_9:
[----:B------:R-:W-:Y:S01]  /*0430*/  UMOV UR4, 0x40400000 ;  /* 0x4040000000047882 */ /* 0x000fe20000000000 */
[----:B------:R-:W-:Y:S01]  /*0440*/  VIADD R3, R3, 0xffffff81 ;  /* 0xffffff8103037836 */ /* 0x000fe20000000000 */
[----:B------:R-:W-:Y:S01]  /*0450*/  UIADD3 UR4, UPT, UPT, UR4, -0x800000, URZ ;  /* 0xff80000004047890 */ /* 0x000fe2000fffe0ff */
[----:B------:R-:W-:Y:S02]  /*0460*/  BSSY.RECONVERGENT B2, `(.L_x_15) ;  /* 0x0000033000027945 */ /* 0x000fe40003800200 */
[----:B------:R-:W-:Y:S01]  /*0470*/  IMAD R0, R3, -0x800000, R5 ;  /* 0xff80000003007824 */ /* 0x000fe200078e0205 */
[----:B------:R-:W-:Y:S02]  /*0480*/  IADD3 R6, PT, PT, R6, -0x1, R3 ;  /* 0xffffffff06067810 */ /* 0x000fe40007ffe003 */
[----:B------:R-:W-:-:S03]  /*0490*/  FADD.FTZ R9, -RZ, -UR4 ;  /* 0x80000004ff097e21 */ /* 0x000fc60008010100 */
[----:B------:R-:W0:Y:S02]  /*04a0*/  MUFU.RCP R7, UR4 ;  /* 0x0000000400077d08 */ /* 0x000e240008001000 */
[----:B0-----:R-:W-:-:S04]  /*04b0*/  FFMA R8, R7, R9, 1 ;  /* 0x3f80000007087423 */ /* 0x001fc80000000009 */
[----:B------:R-:W-:-:S04]  /*04c0*/  FFMA R7, R7, R8, R7 ;  /* 0x0000000807077223 */ /* 0x000fc80000000007 */
[----:B------:R-:W-:-:S04]  /*04d0*/  FFMA R8, R0, R7, RZ ;  /* 0x0000000700087223 */ /* 0x000fc800000000ff */
[----:B------:R-:W-:-:S04]  /*04e0*/  FFMA R5, R9, R8, R0 ;  /* 0x0000000809057223 */ /* 0x000fc80000000000 */
[----:B------:R-:W-:-:S04]  /*04f0*/  FFMA R8, R7, R5, R8 ;  /* 0x0000000507087223 */ /* 0x000fc80000000008 */
[----:B------:R-:W-:-:S04]  /*0500*/  FFMA R9, R9, R8, R0 ;  /* 0x0000000809097223 */ /* 0x000fc80000000000 */
[----:B------:R-:W-:-:S05]  /*0510*/  FFMA R5, R7, R9, R8 ;  /* 0x0000000907057223 */ /* 0x000fca0000000008 */
[----:B------:R-:W-:-:S04]  /*0520*/  SHF.R.U32.HI R0, RZ, 0x17, R5 ;  /* 0x00000017ff007819 */ /* 0x000fc80000011605 */
[----:B------:R-:W-:-:S05]  /*0530*/  LOP3.LUT R0, R0, 0xff, RZ, 0xc0, !PT ;  /* 0x000000ff00007812 */ /* 0x000fca00078ec0ff */
[----:B------:R-:W-:-:S05]  /*0540*/  IMAD.IADD R10, R0, 0x1, R6 ;  /* 0x00000001000a7824 */ /* 0x000fca00078e0206 */
[----:B------:R-:W-:-:S04]  /*0550*/  IADD3 R0, PT, PT, R10, -0x1, RZ ;  /* 0xffffffff0a007810 */ /* 0x000fc80007ffe0ff */
[----:B------:R-:W-:-:S13]  /*0560*/  ISETP.GE.U32.AND P0, PT, R0, 0xfe, PT ;  /* 0x000000fe0000780c */ /* 0x000fda0003f06070 */
[----:B------:R-:W-:Y:S05]  /*0570*/  @!P0 BRA `(.L_x_16) ;  /* 0x0000000000808947 */ /* 0x000fea0003800000 */
[----:B------:R-:W-:-:S13]  /*0580*/  ISETP.GT.AND P0, PT, R10, 0xfe, PT ;  /* 0x000000fe0a00780c */ /* 0x000fda0003f04270 */
[----:B------:R-:W-:Y:S05]  /*0590*/  @P0 BRA `(.L_x_17) ;  /* 0x00000000006c0947 */ /* 0x000fea0003800000 */
[----:B------:R-:W-:-:S13]  /*05a0*/  ISETP.GE.AND P0, PT, R10, 0x1, PT ;  /* 0x000000010a00780c */ /* 0x000fda0003f06270 */
[----:B------:R-:W-:Y:S05]  /*05b0*/  @P0 BRA `(.L_x_18) ;  /* 0x0000000000740947 */ /* 0x000fea0003800000 */
[----:B------:R-:W-:Y:S02]  /*05c0*/  ISETP.GE.AND P0, PT, R10, -0x18, PT ;  /* 0xffffffe80a00780c */ /* 0x000fe40003f06270 */
[----:B------:R-:W-:-:S11]  /*05d0*/  LOP3.LUT R5, R5, 0x80000000, RZ, 0xc0, !PT ;  /* 0x8000000005057812 */ /* 0x000fd600078ec0ff */
[----:B------:R-:W-:Y:S05]  /*05e0*/  @!P0 BRA `(.L_x_18) ;  /* 0x0000000000688947 */ /* 0x000fea0003800000 */
[CCC-:B------:R-:W-:Y:S01]  /*05f0*/  FFMA.RZ R0, R7.reuse, R9.reuse, R8.reuse ;  /* 0x0000000907007223 */ /* 0x1c0fe2000000c008 */
[C---:B------:R-:W-:Y:S01]  /*0600*/  VIADD R6, R10.reuse, 0x20 ;  /* 0x000000200a067836 */ /* 0x040fe20000000000 */
[C---:B------:R-:W-:Y:S02]  /*0610*/  ISETP.NE.AND P2, PT, R10.reuse, RZ, PT ;  /* 0x000000ff0a00720c */ /* 0x040fe40003f45270 */
[----:B------:R-:W-:Y:S02]  /*0620*/  ISETP.NE.AND P1, PT, R10, RZ, PT ;  /* 0x000000ff0a00720c */ /* 0x000fe40003f25270 */
[----:B------:R-:W-:Y:S01]  /*0630*/  LOP3.LUT R3, R0, 0x7fffff, RZ, 0xc0, !PT ;  /* 0x007fffff00037812 */ /* 0x000fe200078ec0ff */
[CCC-:B------:R-:W-:Y:S01]  /*0640*/  FFMA.RP R0, R7.reuse, R9.reuse, R8.reuse ;  /* 0x0000000907007223 */ /* 0x1c0fe20000008008 */
[----:B------:R-:W-:Y:S01]  /*0650*/  FFMA.RM R7, R7, R9, R8 ;  /* 0x0000000907077223 */ /* 0x000fe20000004008 */
[----:B------:R-:W-:Y:S01]  /*0660*/  IMAD.MOV R8, RZ, RZ, -R10 ;  /* 0x000000ffff087224 */ /* 0x000fe200078e0a0a */
[----:B------:R-:W-:-:S03]  /*0670*/  LOP3.LUT R3, R3, 0x800000, RZ, 0xfc, !PT ;  /* 0x0080000003037812 */ /* 0x000fc600078efcff */
[----:B------:R-:W-:Y:S02]  /*0680*/  FSETP.NEU.FTZ.AND P0, PT, R0, R7, PT ;  /* 0x000000070000720b */ /* 0x000fe40003f1d000 */
[----:B------:R-:W-:Y:S02]  /*0690*/  SHF.L.U32 R6, R3, R6, RZ ;  /* 0x0000000603067219 */ /* 0x000fe400000006ff */
[----:B------:R-:W-:Y:S02]  /*06a0*/  SEL R0, R8, RZ, P2 ;  /* 0x000000ff08007207 */ /* 0x000fe40001000000 */
[----:B------:R-:W-:Y:S02]  /*06b0*/  ISETP.NE.AND P1, PT, R6, RZ, P1 ;  /* 0x000000ff0600720c */ /* 0x000fe40000f25270 */
[----:B------:R-:W-:Y:S02]  /*06c0*/  SHF.R.U32.HI R0, RZ, R0, R3 ;  /* 0x00000000ff007219 */ /* 0x000fe40000011603 */
[----:B------:R-:W-:-:S02]  /*06d0*/  PLOP3.LUT P0, PT, P0, P1, PT, 0xf8, 0x8f ;  /* 0x00000000008f781c */ /* 0x000fc40000703f70 */
[----:B------:R-:W-:Y:S02]  /*06e0*/  SHF.R.U32.HI R6, RZ, 0x1, R0 ;  /* 0x00000001ff067819 */ /* 0x000fe40000011600 */
[----:B------:R-:W-:-:S04]  /*06f0*/  SEL R3, RZ, 0x1, !P0 ;  /* 0x00000001ff037807 */ /* 0x000fc80004000000 */
[----:B------:R-:W-:-:S04]  /*0700*/  LOP3.LUT R3, R3, 0x1, R6, 0xf8, !PT ;  /* 0x0000000103037812 */ /* 0x000fc800078ef806 */
[----:B------:R-:W-:-:S05]  /*0710*/  LOP3.LUT R3, R3, R0, RZ, 0xc0, !PT ;  /* 0x0000000003037212 */ /* 0x000fca00078ec0ff */
[----:B------:R-:W-:-:S05]  /*0720*/  IMAD.IADD R6, R6, 0x1, R3 ;  /* 0x0000000106067824 */ /* 0x000fca00078e0203 */
[----:B------:R-:W-:Y:S01]  /*0730*/  LOP3.LUT R5, R6, R5, RZ, 0xfc, !PT ;  /* 0x0000000506057212 */ /* 0x000fe200078efcff */
[----:B------:R-:W-:Y:S06]  /*0740*/  BRA `(.L_x_18) ;  /* 0x0000000000107947 */ /* 0x000fec0003800000 */
.L_x_17:
[----:B------:R-:W-:-:S04]  /*0750*/  LOP3.LUT R5, R5, 0x80000000, RZ, 0xc0, !PT ;  /* 0x8000000005057812 */ /* 0x000fc800078ec0ff */
[----:B------:R-:W-:Y:S01]  /*0760*/  LOP3.LUT R5, R5, 0x7f800000, RZ, 0xfc, !PT ;  /* 0x7f80000005057812 */ /* 0x000fe200078efcff */
[----:B------:R-:W-:Y:S06]  /*0770*/  BRA `(.L_x_18) ;  /* 0x0000000000047947 */ /* 0x000fec0003800000 */
.L_x_16:
[----:B------:R-:W-:-:S07]  /*0780*/  LEA R5, R6, R5, 0x17 ;  /* 0x0000000506057211 */ /* 0x000fce00078eb8ff */
.L_x_18:
[----:B------:R-:W-:Y:S05]  /*0790*/  BSYNC.RECONVERGENT B2 ;  /* 0x0000000000027941 */ /* 0x000fea0003800200 */
.L_x_15:
[----:B------:R-:W-:Y:S05]  /*07a0*/  BRA `(.L_x_19) ;  /* 0x0000000000207947 */ /* 0x000fea0003800000 */
.L_x_14:
[----:B------:R-:W-:-:S04]  /*07b0*/  LOP3.LUT R5, R6, 0x80000000, R5, 0x48, !PT ;  /* 0x8000000006057812 */ /* 0x000fc800078e4805 */
[----:B------:R-:W-:Y:S01]  /*07c0*/  LOP3.LUT R5, R5, 0x7f800000, RZ, 0xfc, !PT ;  /* 0x7f80000005057812 */ /* 0x000fe200078efcff */
[----:B------:R-:W-:Y:S06]  /*07d0*/  BRA `(.L_x_19) ;  /* 0x0000000000147947 */ /* 0x000fec0003800000 */
.L_x_13:
[----:B------:R-:W-:Y:S01]  /*07e0*/  LOP3.LUT R5, R6, 0x80000000, R5, 0x48, !PT ;  /* 0x8000000006057812 */ /* 0x000fe200078e4805 */
[----:B------:R-:W-:Y:S06]  /*07f0*/  BRA `(.L_x_19) ;  /* 0x00000000000c7947 */ /* 0x000fec0003800000 */
.L_x_12:
[----:B------:R-:W0:Y:S01]  /*0800*/  MUFU.RSQ R5, -QNAN ;  /* 0xffc0000000057908 */ /* 0x000e220000001400 */
[----:B------:R-:W-:Y:S05]  /*0810*/  BRA `(.L_x_19) ;  /* 0x0000000000047947 */ /* 0x000fea0003800000 */
.L_x_11:
[----:B------:R-:W-:-:S07]  /*0820*/  FADD.FTZ R5, R0, 3 ;  /* 0x4040000000057421 */ /* 0x000fce0000010000 */
.L_x_19:
[----:B------:R-:W-:Y:S05]  /*0830*/  BSYNC.RECONVERGENT B0 ;  /* 0x0000000000007941 */ /* 0x000fea0003800200 */
.L_x_8:
[----:B0-----:R-:W-:Y:S02]  /*0840*/  IMAD.MOV.U32 R7, RZ, RZ, R5 ;  /* 0x000000ffff077224 */ /* 0x001fe400078e0005 */
[----:B------:R-:W-:-:S04]  /*0850*/  IMAD.MOV.U32 R5, RZ, RZ, 0x0 ;  /* 0x00000000ff057424 */ /* 0x000fc800078e00ff */
[----:B------:R-:W-:Y:S05]  /*0860*/  RET.REL.NODEC R4 `(_Z10kernel_sumPfS_S_S_ii) ;  /* 0xfffffff404e47950 */ /* 0x000fea0003c3ffff */
.L_x_20:
        /* <DEDUP_REMOVED lines=9> */
.L_x_21:


//--------------------- .nv.shared._Z25kernel_convolucion_AoS_MCPfS_ii --------------------------
	.section	.nv.shared._Z25kernel_convolucion_AoS_MCPfS_ii,"aw",@nobits
	.sectionflags	@""
	.align	4
.nv.shared._Z25kernel_convolucion_AoS_MCPfS_ii:
	.zero		1040


//--------------------- .nv.shared.reserved.0     --------------------------
	.section	.nv.shared.reserved.0,"aw",@nobits
	.weak		__nv_reservedSMEM_offset_0_alias
	.size		__nv_reservedSMEM_offset_0_alias, 0, 64
	.other		__nv_reservedSMEM_offset_0_alias,@"STO_CUDA_RESERVED_SHARED STV_DEFAULT"
__nv_reservedSMEM_offset_0_alias:
	.zero		0
	.zero		64


//--------------------- .nv.constant0._Z25kernel_convolucion_AoS_MCPfS_ii --------------------------
	.section	.nv.constant0._Z25kernel_convolucion_AoS_MCPfS_ii,"a",@progbits
	.sectionflags	@""
	.align	4
.nv.constant0._Z25kernel_convolucion_AoS_MCPfS_ii:
	.zero		920


//--------------------- .nv.constant0._Z21kernel_convolucionAoSPfS_S_ii --------------------------
	.section	.nv.constant0._Z21kernel_convolucionAoSPfS_S_ii,"a",@progbits
	.sectionflags	@""
	.align	4
.nv.constant0._Z21kernel_convolucionAoSPfS_S_ii:
	.zero		928


//--------------------- .nv.constant0._Z17kernel_poolingAoSPfS_iii --------------------------
	.section	.nv.constant0._Z17kernel_poolingAoSPfS_iii,"a",@progbits
	.sectionflags	@""
	.align	4
.nv.constant0._Z17kernel_poolingAoSPfS_iii:
	.zero		924


//--------------------- .nv.constant0._Z11kernel_reluPfii --------------------------
	.section	.nv.constant0._Z11kernel_reluPfii,"a",@progbits
	.sectionflags	@""
	.align	4
.nv.constant0._Z11kernel_reluPfii:
	.zero		912


//--------------------- .nv.constant0._Z10kernel_sumPfS_S_S_ii --------------------------
	.section	.nv.constant0._Z10kernel_sumPfS_S_S_ii,"a",@progbits
	.sectionflags	@""
	.align	4
.nv.constant0._Z10kernel_sumPfS_S_S_ii:
	.zero		936


//--------------------- SYMBOLS --------------------------

	.type		.nv.reservedSmem.offset0,@object
	.size		.nv.reservedSmem.offset0,0x4
	.type		.nv.reservedSmem.cap,@object
	.size		.nv.reservedSmem.cap,0x4
